def matmul_kernel(
    a_ptr,
    b_ptr,
    c_ptr,
    M,
    N,
    K,
    stride_am,
    stride_ak,
    stride_bk,
    stride_bn,
    stride_cm,
    stride_cn,
    BLOCK_M: tl.constexpr,
    BLOCK_N: tl.constexpr,
    BLOCK_K: tl.constexpr,
    GROUP_M: tl.constexpr,
):
    pid = tl.program_id(axis=0)
    num_pid_m = tl.cdiv(M, BLOCK_M)
    num_pid_n = tl.cdiv(N, BLOCK_N)
    num_pid_in_group = GROUP_M * num_pid_n
    group_id = pid // num_pid_in_group
    first_pid_m = group_id * GROUP_M
    group_size_m = min(num_pid_m - first_pid_m, GROUP_M)
    pid_m = first_pid_m + ((pid % num_pid_in_group) % group_size_m)
    pid_n = (pid % num_pid_in_group) // group_size_m

    offs_am = (pid_m * BLOCK_M + tl.arange(0, BLOCK_M)) % M
    offs_bn = (pid_n * BLOCK_N + tl.arange(0, BLOCK_N)) % N
    offs_k = tl.arange(0, BLOCK_K)
    a_ptrs = a_ptr + offs_am[:, None] * stride_am + offs_k[None, :] * stride_ak
    b_ptrs = b_ptr + offs_k[:, None] * stride_bk + offs_bn[None, :] * stride_bn

    acc = tl.zeros((BLOCK_M, BLOCK_N), dtype=tl.float32)
    for kk in range(0, tl.cdiv(K, BLOCK_K)):
        a = tl.load(a_ptrs, mask=offs_k[None, :] < K - kk * BLOCK_K, other=0.0)
        b = tl.load(b_ptrs, mask=offs_k[:, None] < K - kk * BLOCK_K, other=0.0)
        acc = tl.dot(a, b, acc)
        a_ptrs += BLOCK_K * stride_ak
        b_ptrs += BLOCK_K * stride_bk

    c = acc.to(c_ptr.dtype.element_ty)
    offs_cm = pid_m * BLOCK_M + tl.arange(0, BLOCK_M)
    offs_cn = pid_n * BLOCK_N + tl.arange(0, BLOCK_N)
    c_ptrs = c_ptr + offs_cm[:, None] * stride_cm + offs_cn[None, :] * stride_cn
    mask = (offs_cm[:, None] < M) & (offs_cn[None, :] < N)
    tl.store(c_ptrs, c, mask=mask)

# config = {"BLOCK_K": 64, "BLOCK_M": 64, "BLOCK_N": 64, "GROUP_M": 8, "arch": "sm_100", "dtype": "fp16", "num_ctas": 2, "num_stages": 3, "num_warps": 4}
# arch = sm_100


// ===== COMPILED SASS (sm_100a) =====

	.target	sm_100a

	.elftype	@"ET_EXEC"


//--------------------- .note.nv.tkinfo           --------------------------
	.section	.note.nv.tkinfo,"",@"SHT_NOTE"
	.sectionflags	@"SHF_NOTE_NV_TKINFO"
	.tkinfo
        /*0018*/ 	.word	0x00000081
        /*0030*/ 	.string	""
        /*0030*/ 	.string	"ptxas-blackwell"
        /*0030*/ 	.string	"Cuda compilation tools, release 12.9, V12.9.86"
        /*0030*/ 	.string	"Build cuda_12.9.r12.9/compiler.36037853_0"
        /*0030*/ 	.string	"-v  -suppress-debug-info  -lineinfo  -arch sm_100a "



//--------------------- .note.nv.cuver            --------------------------
	.section	.note.nv.cuver,"",@"SHT_NOTE"
	.sectionflags	@"SHF_NOTE_NV_CUVER"
        /*0018*/ 	.short	0x0001
        /*001a*/ 	.short	0x0064
        /*001c*/ 	.short	0x0001
        /*001e*/ 	.short	0x0000
        /*0020*/ 	.short	0x0001
        /*0022*/ 	.short	0x0000


//--------------------- .nv.info                  --------------------------
	.section	.nv.info,"",@"SHT_CUDA_INFO"
	.align	4


	//----- nvinfo : EIATTR_REGCOUNT
	.align		4
        /*0000*/ 	.byte	0x04, 0x2f
        /*0002*/ 	.short	(.L_4 - .L_3)
	.align		4
.L_3:
        /*0004*/ 	.word	index@(matmul_kernel)
        /*0008*/ 	.word	0x000000a8


	//----- nvinfo : EIATTR_FRAME_SIZE
	.align		4
.L_4:
        /*000c*/ 	.byte	0x04, 0x11
        /*000e*/ 	.short	(.L_6 - .L_5)
	.align		4
.L_5:
        /*0010*/ 	.word	index@($__internal_2_$__cuda_sm10x_tcgen05_guardrail_trap_unallocated_columns_being_dealloced)
        /*0014*/ 	.word	0x00000000


	//----- nvinfo : EIATTR_FRAME_SIZE
	.align		4
.L_6:
        /*0018*/ 	.byte	0x04, 0x11
        /*001a*/ 	.short	(.L_8 - .L_7)
	.align		4
.L_7:
        /*001c*/ 	.word	index@($__internal_1_$__cuda_sm10x_tcgen05_guardrail_trap_phase_invalid_during_alloc)
        /*0020*/ 	.word	0x00000000


	//----- nvinfo : EIATTR_FRAME_SIZE
	.align		4
.L_8:
        /*0024*/ 	.byte	0x04, 0x11
        /*0026*/ 	.short	(.L_10 - .L_9)
	.align		4
.L_9:
        /*0028*/ 	.word	index@($__internal_0_$__cuda_sm10x_tcgen05_guardrail_trap_col_being_dealloced_not_returned_by_alloc)
        /*002c*/ 	.word	0x00000000


	//----- nvinfo : EIATTR_FRAME_SIZE
	.align		4
.L_10:
        /*0030*/ 	.byte	0x04, 0x11
        /*0032*/ 	.short	(.L_12 - .L_11)
	.align		4
.L_11:
        /*0034*/ 	.word	index@(matmul_kernel)
        /*0038*/ 	.word	0x00000000


	//----- nvinfo : EIATTR_MIN_STACK_SIZE
	.align		4
.L_12:
        /*003c*/ 	.byte	0x04, 0x12
        /*003e*/ 	.short	(.L_14 - .L_13)
	.align		4
.L_13:
        /*0040*/ 	.word	index@(matmul_kernel)
        /*0044*/ 	.word	0x00000000
.L_14:


//--------------------- .nv.info.matmul_kernel    --------------------------
	.section	.nv.info.matmul_kernel,"",@"SHT_CUDA_INFO"
	.sectionflags	@""
	.align	4


	//----- nvinfo : EIATTR_CUDA_API_VERSION
	.align		4
        /*0000*/ 	.byte	0x04, 0x37
        /*0002*/ 	.short	(.L_16 - .L_15)
.L_15:
        /*0004*/ 	.word	0x00000081


	//----- nvinfo : EIATTR_KPARAM_INFO
	.align		4
.L_16:
        /*0008*/ 	.byte	0x04, 0x17
        /*000a*/ 	.short	(.L_18 - .L_17)
.L_17:
        /*000c*/ 	.word	0x00000000
        /*0010*/ 	.short	0x000d
        /*0012*/ 	.short	0x0048
        /*0014*/ 	.byte	0x00, 0xf4, 0x21, 0x00


	//----- nvinfo : EIATTR_KPARAM_INFO
	.align		4
.L_18:
        /*0018*/ 	.byte	0x04, 0x17
        /*001a*/ 	.short	(.L_20 - .L_19)
.L_19:
        /*001c*/ 	.word	0x00000000
        /*0020*/ 	.short	0x000c
        /*0022*/ 	.short	0x0040
        /*0024*/ 	.byte	0x00, 0xf4, 0x21, 0x00


	//----- nvinfo : EIATTR_KPARAM_INFO
	.align		4
.L_20:
        /*0028*/ 	.byte	0x04, 0x17
        /*002a*/ 	.short	(.L_22 - .L_21)
.L_21:
        /*002c*/ 	.word	0x00000000
        /*0030*/ 	.short	0x000b
        /*0032*/ 	.short	0x0038
        /*0034*/ 	.byte	0x00, 0xf0, 0x11, 0x00


	//----- nvinfo : EIATTR_KPARAM_INFO
	.align		4
.L_22:
        /*0038*/ 	.byte	0x04, 0x17
        /*003a*/ 	.short	(.L_24 - .L_23)
.L_23:
        /*003c*/ 	.word	0x00000000
        /*0040*/ 	.short	0x000a
        /*0042*/ 	.short	0x0034
        /*0044*/ 	.byte	0x00, 0xf0, 0x11, 0x00


	//----- nvinfo : EIATTR_KPARAM_INFO
	.align		4
.L_24:
        /*0048*/ 	.byte	0x04, 0x17
        /*004a*/ 	.short	(.L_26 - .L_25)
.L_25:
        /*004c*/ 	.word	0x00000000
        /*0050*/ 	.short	0x0009
        /*0052*/ 	.short	0x0030
        /*0054*/ 	.byte	0x00, 0xf0, 0x11, 0x00


	//----- nvinfo : EIATTR_KPARAM_INFO
	.align		4
.L_26:
        /*0058*/ 	.byte	0x04, 0x17
        /*005a*/ 	.short	(.L_28 - .L_27)
.L_27:
        /*005c*/ 	.word	0x00000000
        /*0060*/ 	.short	0x0008
        /*0062*/ 	.short	0x002c
        /*0064*/ 	.byte	0x00, 0xf0, 0x11, 0x00


	//----- nvinfo : EIATTR_KPARAM_INFO
	.align		4
.L_28:
        /*0068*/ 	.byte	0x04, 0x17
        /*006a*/ 	.short	(.L_30 - .L_29)
.L_29:
        /*006c*/ 	.word	0x00000000
        /*0070*/ 	.short	0x0007
        /*0072*/ 	.short	0x0028
        /*0074*/ 	.byte	0x00, 0xf0, 0x11, 0x00


	//----- nvinfo : EIATTR_KPARAM_INFO
	.align		4
.L_30:
        /*0078*/ 	.byte	0x04, 0x17
        /*007a*/ 	.short	(.L_32 - .L_31)
.L_31:
        /*007c*/ 	.word	0x00000000
        /*0080*/ 	.short	0x0006
        /*0082*/ 	.short	0x0024
        /*0084*/ 	.byte	0x00, 0xf0, 0x11, 0x00


	//----- nvinfo : EIATTR_KPARAM_INFO
	.align		4
.L_32:
        /*0088*/ 	.byte	0x04, 0x17
        /*008a*/ 	.short	(.L_34 - .L_33)
.L_33:
        /*008c*/ 	.word	0x00000000
        /*0090*/ 	.short	0x0005
        /*0092*/ 	.short	0x0020
        /*0094*/ 	.byte	0x00, 0xf0, 0x11, 0x00


	//----- nvinfo : EIATTR_KPARAM_INFO
	.align		4
.L_34:
        /*0098*/ 	.byte	0x04, 0x17
        /*009a*/ 	.short	(.L_36 - .L_35)
.L_35:
        /*009c*/ 	.word	0x00000000
        /*00a0*/ 	.short	0x0004
        /*00a2*/ 	.short	0x001c
        /*00a4*/ 	.byte	0x00, 0xf0, 0x11, 0x00


	//----- nvinfo : EIATTR_KPARAM_INFO
	.align		4
.L_36:
        /*00a8*/ 	.byte	0x04, 0x17
        /*00aa*/ 	.short	(.L_38 - .L_37)
.L_37:
        /*00ac*/ 	.word	0x00000000
        /*00b0*/ 	.short	0x0003
        /*00b2*/ 	.short	0x0018
        /*00b4*/ 	.byte	0x00, 0xf0, 0x11, 0x00


	//----- nvinfo : EIATTR_KPARAM_INFO
	.align		4
.L_38:
        /*00b8*/ 	.byte	0x04, 0x17
        /*00ba*/ 	.short	(.L_40 - .L_39)
.L_39:
        /*00bc*/ 	.word	0x00000000
        /*00c0*/ 	.short	0x0002
        /*00c2*/ 	.short	0x0010
        /*00c4*/ 	.byte	0x00, 0xf4, 0x21, 0x00


	//----- nvinfo : EIATTR_KPARAM_INFO
	.align		4
.L_40:
        /*00c8*/ 	.byte	0x04, 0x17
        /*00ca*/ 	.short	(.L_42 - .L_41)
.L_41:
        /*00cc*/ 	.word	0x00000000
        /*00d0*/ 	.short	0x0001
        /*00d2*/ 	.short	0x0008
        /*00d4*/ 	.byte	0x00, 0xf4, 0x21, 0x00


	//----- nvinfo : EIATTR_KPARAM_INFO
	.align		4
.L_42:
        /*00d8*/ 	.byte	0x04, 0x17
        /*00da*/ 	.short	(.L_44 - .L_43)
.L_43:
        /*00dc*/ 	.word	0x00000000
        /*00e0*/ 	.short	0x0000
        /*00e2*/ 	.short	0x0000
        /*00e4*/ 	.byte	0x00, 0xf4, 0x21, 0x00


	//----- nvinfo : EIATTR_EXPLICIT_CLUSTER
	.align		4
.L_44:
        /*00e8*/ 	.byte	0x01, 0x3e
	.zero		2


	//----- nvinfo : EIATTR_CTA_PER_CLUSTER
	.align		4
        /*00ec*/ 	.byte	0x04, 0x3d
        /*00ee*/ 	.short	(.L_46 - .L_45)
.L_45:
        /*00f0*/ 	.word	0x00000002
        /*00f4*/ 	.word	0x00000001
        /*00f8*/ 	.word	0x00000001


	//----- nvinfo : EIATTR_AT_ENTRY_FRAGMENTS
	.align		4
.L_46:
        /*00fc*/ 	.byte	0x04, 0x4f
        /*00fe*/ 	.short	(.L_48 - .L_47)


	//   ....[0]....
.L_47:
        /*0100*/ 	.word	0x00000004


	//----- nvinfo : EIATTR_RESERVED_SMEM_USED
	.align		4
.L_48:
        /*0104*/ 	.byte	0x01, 0x41
	.zero		2


	//----- nvinfo : EIATTR_SPARSE_MMA_MASK
	.align		4
        /*0108*/ 	.byte	0x03, 0x50
        /*010a*/ 	.short	0x0000


	//----- nvinfo : EIATTR_TCGEN05_1CTA_USED
	.align		4
        /*010c*/ 	.byte	0x01, 0x51
	.zero		2


	//----- nvinfo : EIATTR_MAXREG_COUNT
	.align		4
        /*0110*/ 	.byte	0x03, 0x1b
        /*0112*/ 	.short	0x00ff


	//----- nvinfo : EIATTR_NUM_BARRIERS
	.align		4
        /*0114*/ 	.byte	0x02, 0x4c
        /*0116*/ 	.byte	0x01
	.zero		1


	//----- nvinfo : EIATTR_INT_WARP_WIDE_INSTR_OFFSETS
	.align		4
        /*0118*/ 	.byte	0x04, 0x31
        /*011a*/ 	.short	(.L_50 - .L_49)


	//   ....[0]....
.L_49:
        /*011c*/ 	.word	0x00001f70


	//   ....[1]....
        /*0120*/ 	.word	0x00001f80


	//   ....[2]....
        /*0124*/ 	.word	0x00003280


	//   ....[3]....
        /*0128*/ 	.word	0x00005d70


	//   ....[4]....
        /*012c*/ 	.word	0x00005dc0


	//----- nvinfo : EIATTR_COOP_GROUP_MASK_REGIDS
	.align		4
.L_50:
        /*0130*/ 	.byte	0x04, 0x29
        /*0132*/ 	.short	(.L_52 - .L_51)


	//   ....[0]....
.L_51:
        /*0134*/ 	.word	0xffffffff


	//   ....[1]....
        /*0138*/ 	.word	0xffffffff


	//   ....[2]....
        /*013c*/ 	.word	0xffffffff


	//   ....[3]....
        /*0140*/ 	.word	0xffffffff


	//----- nvinfo : EIATTR_COOP_GROUP_INSTR_OFFSETS
	.align		4
.L_52:
        /*0144*/ 	.byte	0x04, 0x28
        /*0146*/ 	.short	(.L_54 - .L_53)


	//   ....[0]....
.L_53:
        /*0148*/ 	.word	0x00000070


	//   ....[1]....
        /*014c*/ 	.word	0x00000320


	//   ....[2]....
        /*0150*/ 	.word	0x00005c10


	//   ....[3]....
        /*0154*/ 	.word	0x00005e70


	//----- nvinfo : EIATTR_VRC_CTA_INIT_COUNT
	.align		4
.L_54:
        /*0158*/ 	.byte	0x02, 0x4a
        /*015a*/ 	.byte	0x80
	.zero		1


	//----- nvinfo : EIATTR_MBARRIER_INSTR_OFFSETS
	.align		4
        /*015c*/ 	.byte	0x04, 0x39
        /*015e*/ 	.short	(.L_56 - .L_55)


	//   ....[0]....
.L_55:
        /*0160*/ 	.word	0x00002090
        /*0164*/ 	.word	0x000000ff
        /*0168*/ 	.word	0x00000000
        /*016c*/ 	.short	0x0100
        /*016e*/ 	.byte	0x0a
	.zero		1


	//   ....[1]....
        /*0170*/ 	.word	0x000032b0
        /*0174*/ 	.word	0x000000ff
        /*0178*/ 	.word	0x00006008
        /*017c*/ 	.short	0x0100
        /*017e*/ 	.byte	0x0d
	.zero		1


	//   ....[2]....
        /*0180*/ 	.word	0x000041e0
        /*0184*/ 	.word	0x000000ff
        /*0188*/ 	.word	0x00000000
        /*018c*/ 	.short	0x010a
        /*018e*/ 	.byte	0x0a
	.zero		1


	//   ....[3]....
        /*0190*/ 	.word	0x000053f0
        /*0194*/ 	.word	0x000000ff
        /*0198*/ 	.word	0x00000000
        /*019c*/ 	.short	0x010a
        /*019e*/ 	.byte	0x0a
	.zero		1


	//   ....[4]....
        /*01a0*/ 	.word	0x000054d0
        /*01a4*/ 	.word	0x000000ff
        /*01a8*/ 	.word	0x00006000
        /*01ac*/ 	.short	0x0108
        /*01ae*/ 	.byte	0x0d
	.zero		1


	//   ....[5]....
        /*01b0*/ 	.word	0x00005540
        /*01b4*/ 	.word	0x000000ff
        /*01b8*/ 	.word	0x00006008
        /*01bc*/ 	.short	0x0108
        /*01be*/ 	.byte	0x0d
	.zero		1


	//   ....[6]....
        /*01c0*/ 	.word	0x00005e90
        /*01c4*/ 	.word	0x000000ff
        /*01c8*/ 	.word	0x00000000
        /*01cc*/ 	.short	0x010a
        /*01ce*/ 	.byte	0x0a
	.zero		1


	//   ....[7]....
        /*01d0*/ 	.word	0x00005ec0
        /*01d4*/ 	.word	0x000000ff
        /*01d8*/ 	.word	0x00000000
        /*01dc*/ 	.short	0x010a
        /*01de*/ 	.byte	0x0a
	.zero		1


	//----- nvinfo : EIATTR_NUM_MBARRIERS
	.align		4
.L_56:
        /*01e0*/ 	.byte	0x03, 0x38
        /*01e2*/ 	.short	0x0002


	//----- nvinfo : EIATTR_EXIT_INSTR_OFFSETS
	.align		4
        /*01e4*/ 	.byte	0x04, 0x1c
        /*01e6*/ 	.short	(.L_58 - .L_57)


	//   ....[0]....
.L_57:
        /*01e8*/ 	.word	0x00005e80


	//----- nvinfo : EIATTR_REQNTID
	.align		4
.L_58:
        /*01ec*/ 	.byte	0x04, 0x10
        /*01ee*/ 	.short	(.L_60 - .L_59)
.L_59:
        /*01f0*/ 	.word	0x00000080
        /*01f4*/ 	.word	0x00000001
        /*01f8*/ 	.word	0x00000001


	//----- nvinfo : EIATTR_CRS_STACK_SIZE
	.align		4
.L_60:
        /*01fc*/ 	.byte	0x04, 0x1e
        /*01fe*/ 	.short	(.L_62 - .L_61)
.L_61:
        /*0200*/ 	.word	0x00000000


	//----- nvinfo : EIATTR_CBANK_PARAM_SIZE
	.align		4
.L_62:
        /*0204*/ 	.byte	0x03, 0x19
        /*0206*/ 	.short	0x0050


	//----- nvinfo : EIATTR_PARAM_CBANK
	.align		4
        /*0208*/ 	.byte	0x04, 0x0a
        /*020a*/ 	.short	(.L_64 - .L_63)
	.align		4
.L_63:
        /*020c*/ 	.word	index@(.nv.constant0.matmul_kernel)
        /*0210*/ 	.short	0x0380
        /*0212*/ 	.short	0x0050


	//----- nvinfo : EIATTR_SW_WAR
	.align		4
.L_64:
        /*0214*/ 	.byte	0x04, 0x36
        /*0216*/ 	.short	(.L_66 - .L_65)
.L_65:
        /*0218*/ 	.word	0x00000008
.L_66:


//--------------------- .nv.compat                --------------------------
	.section	.nv.compat,"",@"SHT_CUDA_COMPAT_INFO"
	.align	4
        /*0000*/ 	.byte	0x02, 0x02, 0x02, 0x00, 0x02, 0x05, 0x05, 0x00, 0x02, 0x03, 0x00, 0x00, 0x02, 0x06, 0x01, 0x00


//--------------------- .nv.callgraph             --------------------------
	.section	.nv.callgraph,"",@"SHT_CUDA_CALLGRAPH"
	.align	4
	.sectionentsize	8
	.align		4
        /*0000*/ 	.word	0x00000000
	.align		4
        /*0004*/ 	.word	0xffffffff
	.align		4
        /*0008*/ 	.word	0x00000000
	.align		4
        /*000c*/ 	.word	0xfffffffe
	.align		4
        /*0010*/ 	.word	0x00000000
	.align		4
        /*0014*/ 	.word	0xfffffffd
	.align		4
        /*0018*/ 	.word	0x00000000
	.align		4
        /*001c*/ 	.word	0xfffffffc


//--------------------- .text.matmul_kernel       --------------------------
	.section	.text.matmul_kernel,"ax",@progbits
	.align	128
        .global         matmul_kernel
        .type           matmul_kernel,@function
        .size           matmul_kernel,(.L_x_20 - matmul_kernel)
        .other          matmul_kernel,@"STO_CUDA_ENTRY STV_DEFAULT"
matmul_kernel:
.text.matmul_kernel:
[----:B------:R-:W0:Y:S01]  /*0000*/  LDC R1, c[0x0][0x37c] ;  /* 0x0000df00ff017b82 */ /* 0x000e220000000800 */
[----:B------:R-:W1:Y:S01]  /*0010*/  S2R R0, SR_TID.X ;  /* 0x0000000000007919 */ /* 0x000e620000002100 */
[----:B------:R-:W2:Y:S01]  /*0020*/  LDCU.64 UR22, c[0x0][0x358] ;  /* 0x00006b00ff1677ac */ /* 0x000ea20008000a00 */
[----:B-1----:R-:W-:-:S13]  /*0030*/  ISETP.GE.U32.AND P0, PT, R0, 0x20, PT ;  /* 0x000000200000780c */ /* 0x002fda0003f06070 */
[----:B------:R-:W-:Y:S02]  /*0040*/  VOTEU.ANY UP0, P0 ;  /* 0x0000000000ff7886 */ /* 0x000fe40000000100 */
[----:B0-2---:R-:W-:Y:S05]  /*0050*/  BRA.U UP0, `(.L_x_0) ;  /* 0x0000000100b47547 */ /* 0x005fea000b800000 */
[----:B------:R-:W0:Y:S01]  /*0060*/  S2UR UR6, SR_CgaCtaId ;  /* 0x00000000000679c3 */ /* 0x000e220000008800 */
[----:B------:R-:W-:Y:S01]  /*0070*/  NOP ;  /* 0x0000000000007918 */ /* 0x000fe20000000000 */
[----:B------:R-:W-:Y:S02]  /*0080*/  UMOV UR4, 0x40 ;  /* 0x0000004000047882 */ /* 0x000fe40000000000 */
[----:B0-----:R-:W-:-:S09]  /*0090*/  ULEA UR4, UR6, UR4, 0x18 ;  /* 0x0000000406047291 */ /* 0x001fd2000f8ec0ff */
[----:B------:R-:W0:Y:S01]  /*00a0*/  LDS.U8 R2, [UR4] ;  /* 0x00000004ff027984 */ /* 0x000e220008000000 */
[----:B------:R-:W-:Y:S02]  /*00b0*/  UMOV UR4, 0x400 ;  /* 0x0000040000047882 */ /* 0x000fe40000000000 */
[----:B------:R-:W-:Y:S01]  /*00c0*/  ULEA UR4, UR6, UR4, 0x18 ;  /* 0x0000000406047291 */ /* 0x000fe2000f8ec0ff */
[----:B0-----:R-:W-:-:S13]  /*00d0*/  ISETP.NE.AND P0, PT, R2, RZ, PT ;  /* 0x000000ff0200720c */ /* 0x001fda0003f05270 */
[----:B------:R-:W-:Y:S05]  /*00e0*/  @P0 BRA `(.L_x_1) ;  /* 0x0000000000780947 */ /* 0x000fea0003800000 */
[----:B------:R-:W-:-:S13]  /*00f0*/  ELECT P0, URZ, PT ;  /* 0x0000000000ff782f */ /* 0x000fda0003800000 */
[----:B------:R-:W-:Y:S05]  /*0100*/  @!P0 BRA `(.L_x_2) ;  /* 0x0000000000808947 */ /* 0x000fea0003800000 */
[----:B------:R-:W-:Y:S01]  /*0110*/  UMOV UR5, 0x1 ;  /* 0x0000000100057882 */ /* 0x000fe20000000000 */
[----:B------:R-:W-:-:S04]  /*0120*/  IMAD.MOV.U32 R5, RZ, RZ, 0x1 ;  /* 0x00000001ff057424 */ /* 0x000fc800078e00ff */
[----:B------:R-:W-:Y:S04]  /*0130*/  DEPBAR.LE SB0, 0x36 ;  /* 0x00008d800000791a */ /* 0x000fe80000000000 */
[----:B------:R-:W0:Y:S02]  /*0140*/  UTCATOMSWS.FIND_AND_SET.ALIGN UP1, UR5, UR5 ;  /* 0x00000005000575e3 */ /* 0x000e240008020800 */
[----:B0-----:R-:W-:-:S04]  /*0150*/  PLOP3.LUT P0, PT, PT, PT, UP1, 0x80, 0x8 ;  /* 0x000000000008781c */ /* 0x001fc80003f0f018 */
[----:B------:R-:W-:-:S04]  /*0160*/  SEL R2, RZ, 0xffffffff, !P0 ;  /* 0xffffffffff027807 */ /* 0x000fc80004000000 */
[----:B------:R-:W-:Y:S01]  /*0170*/  ISETP.NE.AND P0, PT, R2, RZ, PT ;  /* 0x000000ff0200720c */ /* 0x000fe20003f05270 */
[----:B------:R-:W-:-:S12]  /*0180*/  IMAD.U32 R2, RZ, RZ, UR5 ;  /* 0x00000005ff027e24 */ /* 0x000fd8000f8e00ff */
[----:B------:R-:W-:Y:S05]  /*0190*/  @P0 BRA `(.L_x_3) ;  /* 0x0000000000240947 */ /* 0x000fea0003800000 */
.L_x_4:
[----:B------:R-:W-:Y:S05]  /*01a0*/  NANOSLEEP 0x64 ;  /* 0x000000640000795d */ /* 0x000fea0003800000 */
[----:B------:R-:W-:-:S05]  /*01b0*/  UMOV UR5, 0x1 ;  /* 0x0000000100057882 */ /* 0x000fca0000000000 */
[----:B------:R-:W-:Y:S04]  /*01c0*/  DEPBAR.LE SB0, 0x36 ;  /* 0x00008d800000791a */ /* 0x000fe80000000000 */
[----:B------:R-:W0:Y:S02]  /*01d0*/  UTCATOMSWS.FIND_AND_SET.ALIGN UP1, UR5, UR5 ;  /* 0x00000005000575e3 */ /* 0x000e240008020800 */
[----:B0-----:R-:W-:-:S04]  /*01e0*/  PLOP3.LUT P0, PT, PT, PT, UP1, 0x80, 0x8 ;  /* 0x000000000008781c */ /* 0x001fc80003f0f018 */
[----:B------:R-:W-:-:S04]  /*01f0*/  SEL R2, RZ, 0xffffffff, !P0 ;  /* 0xffffffffff027807 */ /* 0x000fc80004000000 */
[----:B------:R-:W-:Y:S01]  /*0200*/  ISETP.NE.AND P0, PT, R2, RZ, PT ;  /* 0x000000ff0200720c */ /* 0x000fe20003f05270 */
[----:B------:R-:W-:-:S12]  /*0210*/  IMAD.U32 R2, RZ, RZ, UR5 ;  /* 0x00000005ff027e24 */ /* 0x000fd8000f8e00ff */
[----:B------:R-:W-:Y:S05]  /*0220*/  @!P0 BRA `(.L_x_4) ;  /* 0xfffffffc00dc8947 */ /* 0x000fea000383ffff */
.L_x_3:
[C---:B------:R-:W-:Y:S01]  /*0230*/  VIADD R4, R2.reuse, 0x10 ;  /* 0x0000001002047836 */ /* 0x040fe20000000000 */
[----:B------:R-:W-:Y:S01]  /*0240*/  UMOV UR5, 0x50 ;  /* 0x0000005000057882 */ /* 0x000fe20000000000 */
[C---:B------:R-:W-:Y:S01]  /*0250*/  SHF.L.U32 R3, R5.reuse, R2, RZ ;  /* 0x0000000205037219 */ /* 0x040fe200000006ff */
[----:B------:R-:W-:Y:S01]  /*0260*/  ULEA UR5, UR6, UR5, 0x18 ;  /* 0x0000000506057291 */ /* 0x000fe2000f8ec0ff */
[----:B------:R-:W-:Y:S01]  /*0270*/  IMAD.SHL.U32 R2, R2, 0x20, RZ ;  /* 0x0000002002027824 */ /* 0x000fe200078e00ff */
[----:B------:R-:W-:-:S04]  /*0280*/  SHF.L.U32 R4, R5, R4, RZ ;  /* 0x0000000405047219 */ /* 0x000fc800000006ff */
[----:B------:R-:W-:-:S05]  /*0290*/  LOP3.LUT R3, R4, R3, RZ, 0xfc, !PT ;  /* 0x0000000304037212 */ /* 0x000fca00078efcff */
[----:B------:R0:W-:Y:S04]  /*02a0*/  ATOMS.OR RZ, [UR5], R3 ;  /* 0x00000003ffff798c */ /* 0x0001e8000b000005 */
[----:B------:R0:W-:Y:S01]  /*02b0*/  STS [UR4], R2 ;  /* 0x00000002ff007988 */ /* 0x0001e20008000804 */
[----:B------:R-:W-:Y:S05]  /*02c0*/  BRA `(.L_x_2) ;  /* 0x0000000000107947 */ /* 0x000fea0003800000 */
.L_x_1:
[----:B------:R-:W-:-:S05]  /*02d0*/  IMAD.MOV.U32 R2, RZ, RZ, -0x1 ;  /* 0xffffffffff027424 */ /* 0x000fca00078e00ff */
[----:B------:R0:W-:Y:S02]  /*02e0*/  STS [UR4], R2 ;  /* 0x00000002ff007988 */ /* 0x0001e40008000804 */
[----:B0-----:R-:W-:-:S07]  /*02f0*/  MOV R2, 0x310 ;  /* 0x0000031000027802 */ /* 0x001fce0000000f00 */
[----:B------:R-:W-:Y:S05]  /*0300*/  CALL.REL.NOINC `($__internal_1_$__cuda_sm10x_tcgen05_guardrail_trap_phase_invalid_during_alloc) ;  /* 0x0000005c00047944 */ /* 0x000fea0003c00000 */
.L_x_2:
[----:B------:R-:W-:Y:S05]  /*0310*/  WARPSYNC.ALL ;  /* 0x0000000000007948 */ /* 0x000fea0003800000 */
[----:B------:R-:W-:Y:S01]  /*0320*/  NOP ;  /* 0x0000000000007918 */ /* 0x000fe20000000000 */
.L_x_0:
[----:B------:R-:W1:Y:S08]  /*0330*/  LDC.64 R10, c[0x0][0x398] ;  /* 0x0000e600ff0a7b82 */ /* 0x000e700000000a00 */
[----:B------:R-:W2:Y:S02]  /*0340*/  S2UR UR5, SR_CgaSize ;  /* 0x00000000000579c3 */ /* 0x000ea40000008a00 */
[----:B--2---:R-:W-:-:S12]  /*0350*/  UIMAD UR5, UR5, -0xa0, URZ ;  /* 0xffffff60050578a4 */ /* 0x004fd8000f8e02ff */
[----:B------:R-:W2:Y:S01]  /*0360*/  LDCU UR5, c[0x0][UR5+0x2b0] ;  /* 0x00005600050577ac */ /* 0x000ea20008000800 */
[----:B------:R-:W-:Y:S01]  /*0370*/  SHF.R.U32.HI R111, RZ, 0x6, R0 ;  /* 0x00000006ff6f7819 */ /* 0x000fe20000011600 */
[----:B------:R-:W3:Y:S03]  /*0380*/  LDCU.128 UR8, c[0x0][0x3a0] ;  /* 0x00007400ff0877ac */ /* 0x000ee60008000c00 */
[----:B------:R-:W-:Y:S01]  /*0390*/  SGXT.U32 R111, R111, 0x1 ;  /* 0x000000016f6f781a */ /* 0x000fe20000000000 */
[----:B------:R-:W4:Y:S01]  /*03a0*/  S2UR UR4, SR_CTAID.X ;  /* 0x00000000000479c3 */ /* 0x000f220000002500 */
[----:B------:R-:W-:Y:S01]  /*03b0*/  UMOV UR13, 0x400 ;  /* 0x00000400000d7882 */ /* 0x000fe20000000000 */
[----:B------:R-:W5:Y:S01]  /*03c0*/  LDCU.128 UR16, c[0x0][0x380] ;  /* 0x00007000ff1077ac */ /* 0x000f620008000c00 */
[----:B------:R-:W-:Y:S01]  /*03d0*/  UMOV UR7, 0x1 ;  /* 0x0000000100077882 */ /* 0x000fe20000000000 */
[----:B---3--:R-:W-:Y:S01]  /*03e0*/  UIADD3 UR28, UPT, UPT, UR8, 0x3f, URZ ;  /* 0x0000003f081c7890 */ /* 0x008fe2000fffe0ff */
[----:B01----:R-:W-:Y:S01]  /*03f0*/  VIADD R2, R11, 0x3f ;  /* 0x0000003f0b027836 */ /* 0x003fe20000000000 */
[----:B------:R-:W-:Y:S01]  /*0400*/  IABS R16, R10 ;  /* 0x0000000a00107213 */ /* 0x000fe20000000000 */
[----:B------:R-:W-:Y:S01]  /*0410*/  IMAD.U32 R49, RZ, RZ, UR10 ;  /* 0x0000000aff317e24 */ /* 0x000fe2000f8e00ff */
[----:B------:R-:W-:Y:S01]  /*0420*/  UISETP.GT.AND UP1, UPT, UR28, 0x3f, UPT ;  /* 0x0000003f1c00788c */ /* 0x000fe2000bf24270 */
[----:B------:R-:W-:Y:S01]  /*0430*/  IMAD R103, R111, UR10, RZ ;  /* 0x0000000a6f677c24 */ /* 0x000fe2000f8e02ff */
[----:B------:R-:W-:-:S02]  /*0440*/  SHF.R.S32.HI R3, RZ, 0x1f, R2 ;  /* 0x0000001fff037819 */ /* 0x000fc40000011402 */
[----:B------:R-:W-:Y:S01]  /*0450*/  LOP3.LUT R68, RZ, R11, RZ, 0x33, !PT ;  /* 0x0000000bff447212 */ /* 0x000fe200078e33ff */
[----:B------:R-:W-:Y:S01]  /*0460*/  IMAD R123, R49, 0x2, R103 ;  /* 0x00000002317b7824 */ /* 0x000fe200078e0267 */
[----:B------:R-:W-:Y:S02]  /*0470*/  LEA.HI R3, R3, R2, RZ, 0x6 ;  /* 0x0000000203037211 */ /* 0x000fe400078f30ff */
[----:B----4-:R-:W-:Y:S01]  /*0480*/  I2FP.F32.U32 R6, UR4 ;  /* 0x0000000400067c45 */ /* 0x010fe20008201000 */
[C---:B------:R-:W-:Y:S01]  /*0490*/  IMAD R102, R49.reuse, 0x2, R123 ;  /* 0x0000000231667824 */ /* 0x040fe200078e027b */
[----:B------:R-:W-:Y:S01]  /*04a0*/  SHF.R.S32.HI R3, RZ, 0x6, R3 ;  /* 0x00000006ff037819 */ /* 0x000fe20000011403 */
[----:B------:R-:W-:Y:S01]  /*04b0*/  BAR.SYNC.DEFER_BLOCKING 0x0 ;  /* 0x0000000000007b1d */ /* 0x000fe20000010000 */
[----:B------:R-:W-:Y:S01]  /*04c0*/  PLOP3.LUT P3, PT, PT, PT, UP1, 0x80, 0x8 ;  /* 0x000000000008781c */ /* 0x000fe20003f6f018 */
[----:B--2---:R-:W-:Y:S01]  /*04d0*/  FMUL R6, R6, UR5 ;  /* 0x0000000506067c20 */ /* 0x004fe20008400000 */
[----:B------:R-:W-:-:S02]  /*04e0*/  IMAD R67, R49, 0x2, R102 ;  /* 0x0000000231437824 */ /* 0x000fc400078e0266 */
[----:B------:R-:W-:Y:S01]  /*04f0*/  IMAD.SHL.U32 R4, R3, 0x8, RZ ;  /* 0x0000000803047824 */ /* 0x000fe200078e00ff */
[----:B------:R-:W0:Y:S02]  /*0500*/  F2I.U32.TRUNC.NTZ R7, R6 ;  /* 0x0000000600077305 */ /* 0x000e24000020f000 */
[----:B------:R-:W1:Y:S02]  /*0510*/  S2UR UR5, SR_CgaCtaId ;  /* 0x00000000000579c3 */ /* 0x000e640000008800 */
[----:B------:R-:W-:-:S04]  /*0520*/  IABS R9, R4 ;  /* 0x0000000400097213 */ /* 0x000fc80000000000 */
[----:B------:R-:W2:Y:S01]  /*0530*/  I2F.RP R5, R9 ;  /* 0x0000000900057306 */ /* 0x000ea20000209400 */
[----:B0-----:R-:W-:-:S07]  /*0540*/  IABS R12, R7 ;  /* 0x00000007000c7213 */ /* 0x001fce0000000000 */
[----:B--2---:R-:W0:Y:S01]  /*0550*/  MUFU.RCP R5, R5 ;  /* 0x0000000500057308 */ /* 0x004e220000001000 */
[----:B-1----:R-:W-:Y:S02]  /*0560*/  USHF.L.U32 UR4, UR5, 0x5, URZ ;  /* 0x0000000505047899 */ /* 0x002fe400080006ff */
[----:B------:R-:W-:Y:S02]  /*0570*/  ULEA UR13, UR5, UR13, 0x18 ;  /* 0x0000000d050d7291 */ /* 0x000fe4000f8ec0ff */
[----:B------:R-:W-:Y:S01]  /*0580*/  ULOP3.LUT UR4, UR4, 0x20, URZ, 0xc0, !UPT ;  /* 0x0000002004047892 */ /* 0x000fe2000f8ec0ff */
[----:B0-----:R-:W-:Y:S01]  /*0590*/  VIADD R2, R5, 0xffffffe ;  /* 0x0ffffffe05027836 */ /* 0x001fe20000000000 */
[----:B------:R-:W-:-:S03]  /*05a0*/  IABS R5, R4 ;  /* 0x0000000400057213 */ /* 0x000fc60000000000 */
[----:B------:R0:W1:Y:S02]  /*05b0*/  F2I.FTZ.U32.TRUNC.NTZ R3, R2 ;  /* 0x0000000200037305 */ /* 0x000064000021f000 */
[----:B0-----:R-:W-:Y:S02]  /*05c0*/  IMAD.MOV.U32 R2, RZ, RZ, RZ ;  /* 0x000000ffff027224 */ /* 0x001fe400078e00ff */
[----:B-1----:R-:W-:-:S04]  /*05d0*/  IMAD.MOV R8, RZ, RZ, -R3 ;  /* 0x000000ffff087224 */ /* 0x002fc800078e0a03 */
[----:B------:R-:W-:Y:S02]  /*05e0*/  IMAD R13, R8, R9, RZ ;  /* 0x00000009080d7224 */ /* 0x000fe400078e02ff */
[----:B------:R-:W-:Y:S02]  /*05f0*/  IMAD.MOV.U32 R8, RZ, RZ, R12 ;  /* 0x000000ffff087224 */ /* 0x000fe400078e000c */
[----:B------:R-:W-:-:S04]  /*0600*/  IMAD.HI.U32 R3, R3, R13, R2 ;  /* 0x0000000d03037227 */ /* 0x000fc800078e0002 */
[----:B------:R-:W-:Y:S02]  /*0610*/  IMAD.MOV R2, RZ, RZ, -R5 ;  /* 0x000000ffff027224 */ /* 0x000fe400078e0a05 */
[----:B------:R-:W-:-:S04]  /*0620*/  IMAD.HI.U32 R3, R3, R8, RZ ;  /* 0x0000000803037227 */ /* 0x000fc800078e00ff */
[----:B------:R-:W-:-:S05]  /*0630*/  IMAD R2, R3, R2, R8 ;  /* 0x0000000203027224 */ /* 0x000fca00078e0208 */
[----:B------:R-:W-:-:S13]  /*0640*/  ISETP.GT.U32.AND P1, PT, R9, R2, PT ;  /* 0x000000020900720c */ /* 0x000fda0003f24070 */
[----:B------:R-:W-:Y:S02]  /*0650*/  @!P1 IMAD.IADD R2, R2, 0x1, -R9 ;  /* 0x0000000102029824 */ /* 0x000fe400078e0a09 */
[----:B------:R-:W-:Y:S01]  /*0660*/  @!P1 VIADD R3, R3, 0x1 ;  /* 0x0000000103039836 */ /* 0x000fe20000000000 */
[----:B------:R-:W-:Y:S02]  /*0670*/  ISETP.NE.AND P1, PT, R4, RZ, PT ;  /* 0x000000ff0400720c */ /* 0x000fe40003f25270 */
[----:B------:R-:W-:Y:S02]  /*0680*/  ISETP.GE.U32.AND P0, PT, R2, R9, PT ;  /* 0x000000090200720c */ /* 0x000fe40003f06070 */
[----:B------:R-:W-:-:S04]  /*0690*/  LOP3.LUT R2, R7, R4, RZ, 0x3c, !PT ;  /* 0x0000000407027212 */ /* 0x000fc800078e3cff */
[----:B------:R-:W-:Y:S01]  /*06a0*/  ISETP.GE.AND P2, PT, R2, RZ, PT ;  /* 0x000000ff0200720c */ /* 0x000fe20003f46270 */
[----:B------:R-:W-:-:S06]  /*06b0*/  VIADD R2, R10, 0x3f ;  /* 0x0000003f0a027836 */ /* 0x000fcc0000000000 */
[----:B------:R-:W-:-:S04]  /*06c0*/  @P0 VIADD R3, R3, 0x1 ;  /* 0x0000000103030836 */ /* 0x000fc80000000000 */
[----:B------:R-:W-:Y:S01]  /*06d0*/  IMAD.MOV.U32 R6, RZ, RZ, R3 ;  /* 0x000000ffff067224 */ /* 0x000fe200078e0003 */
[----:B------:R-:W-:-:S03]  /*06e0*/  SHF.R.S32.HI R3, RZ, 0x1f, R2 ;  /* 0x0000001fff037819 */ /* 0x000fc60000011402 */
[----:B------:R-:W-:Y:S01]  /*06f0*/  @!P2 IMAD.MOV R6, RZ, RZ, -R6 ;  /* 0x000000ffff06a224 */ /* 0x000fe200078e0a06 */
[----:B------:R-:W-:Y:S02]  /*0700*/  @!P1 LOP3.LUT R6, RZ, R4, RZ, 0x33, !PT ;  /* 0x00000004ff069212 */ /* 0x000fe400078e33ff */
[----:B------:R-:W-:Y:S02]  /*0710*/  LEA.HI R3, R3, R2, RZ, 0x6 ;  /* 0x0000000203037211 */ /* 0x000fe400078f30ff */
[----:B------:R-:W-:Y:S01]  /*0720*/  IABS R2, R11 ;  /* 0x0000000b00027213 */ /* 0x000fe20000000000 */
[----:B------:R-:W-:Y:S02]  /*0730*/  IMAD.SHL.U32 R14, R6, 0x8, RZ ;  /* 0x00000008060e7824 */ /* 0x000fe400078e00ff */
[----:B------:R-:W-:Y:S01]  /*0740*/  IMAD.MOV R6, RZ, RZ, -R6 ;  /* 0x000000ffff067224 */ /* 0x000fe200078e0a06 */
[----:B------:R-:W0:Y:S02]  /*0750*/  I2F.RP R8, R2 ;  /* 0x0000000200087306 */ /* 0x000e240000209400 */
[----:B------:R-:W-:Y:S01]  /*0760*/  LEA.HI.SX32 R3, R3, -R14, 0x1a ;  /* 0x8000000e03037211 */ /* 0x000fe200078fd2ff */
[----:B------:R-:W-:-:S02]  /*0770*/  IMAD R9, R4, R6, R7 ;  /* 0x0000000604097224 */ /* 0x000fc400078e0207 */
[----:B------:R-:W-:Y:S01]  /*0780*/  IMAD.MOV.U32 R4, RZ, RZ, RZ ;  /* 0x000000ffff047224 */ /* 0x000fe200078e00ff */
[----:B------:R-:W-:-:S04]  /*0790*/  VIMNMX R18, PT, PT, R3, 0x8, PT ;  /* 0x0000000803127848 */ /* 0x000fc80003fe0100 */
[----:B------:R-:W-:-:S04]  /*07a0*/  IABS R12, R18 ;  /* 0x00000012000c7213 */ /* 0x000fc80000000000 */
[----:B------:R-:W1:Y:S08]  /*07b0*/  I2F.RP R3, R12 ;  /* 0x0000000c00037306 */ /* 0x000e700000209400 */
[----:B0-----:R-:W-:Y:S08]  /*07c0*/  MUFU.RCP R8, R8 ;  /* 0x0000000800087308 */ /* 0x001ff00000001000 */
[----:B-1----:R-:W0:Y:S02]  /*07d0*/  MUFU.RCP R3, R3 ;  /* 0x0000000300037308 */ /* 0x002e240000001000 */
[----:B0-----:R-:W-:Y:S01]  /*07e0*/  VIADD R5, R3, 0xffffffe ;  /* 0x0ffffffe03057836 */ /* 0x001fe20000000000 */
[----:B------:R-:W-:-:S05]  /*07f0*/  IABS R3, R9 ;  /* 0x0000000900037213 */ /* 0x000fca0000000000 */
[----:B------:R-:W0:Y:S02]  /*0800*/  F2I.FTZ.U32.TRUNC.NTZ R5, R5 ;  /* 0x0000000500057305 */ /* 0x000e24000021f000 */
[----:B0-----:R-:W-:-:S04]  /*0810*/  IMAD.MOV R13, RZ, RZ, -R5 ;  /* 0x000000ffff0d7224 */ /* 0x001fc800078e0a05 */
[----:B------:R-:W-:-:S04]  /*0820*/  IMAD R7, R13, R12, RZ ;  /* 0x0000000c0d077224 */ /* 0x000fc800078e02ff */
[----:B------:R-:W-:Y:S01]  /*0830*/  IMAD.HI.U32 R4, R5, R7, R4 ;  /* 0x0000000705047227 */ /* 0x000fe200078e0004 */
[----:B------:R-:W-:-:S05]  /*0840*/  IABS R5, R18 ;  /* 0x0000001200057213 */ /* 0x000fca0000000000 */
[----:B------:R-:W-:Y:S02]  /*0850*/  IMAD.MOV R6, RZ, RZ, -R5 ;  /* 0x000000ffff067224 */ /* 0x000fe400078e0a05 */
[----:B------:R-:W-:Y:S01]  /*0860*/  IMAD.HI.U32 R4, R4, R3, RZ ;  /* 0x0000000304047227 */ /* 0x000fe200078e00ff */
[----:B------:R-:W0:Y:S03]  /*0870*/  I2F.RP R5, R16 ;  /* 0x0000001000057306 */ /* 0x000e260000209400 */
[----:B------:R-:W-:Y:S02]  /*0880*/  IMAD R3, R4, R6, R3 ;  /* 0x0000000604037224 */ /* 0x000fe400078e0203 */
[----:B------:R-:W-:Y:S01]  /*0890*/  VIADD R6, R8, 0xffffffe ;  /* 0x0ffffffe08067836 */ /* 0x000fe20000000000 */
[----:B------:R-:W-:Y:S02]  /*08a0*/  LOP3.LUT R8, R111, 0x8, RZ, 0xfc, !PT ;  /* 0x000000086f087812 */ /* 0x000fe400078efcff */
[----:B------:R-:W-:Y:S01]  /*08b0*/  ISETP.GT.U32.AND P1, PT, R12, R3, PT ;  /* 0x000000030c00720c */ /* 0x000fe20003f24070 */
[----:B------:R1:W2:Y:S01]  /*08c0*/  F2I.FTZ.U32.TRUNC.NTZ R7, R6 ;  /* 0x0000000600077305 */ /* 0x0002a2000021f000 */
[----:B------:R-:W-:-:S07]  /*08d0*/  ISETP.LT.AND P3, PT, R8, UR8, P3 ;  /* 0x0000000808007c0c */ /* 0x000fce0009f61270 */
[----:B0-----:R-:W0:Y:S01]  /*08e0*/  MUFU.RCP R5, R5 ;  /* 0x0000000500057308 */ /* 0x001e220000001000 */
[----:B-1----:R-:W-:-:S03]  /*08f0*/  SHF.R.U32.HI R6, RZ, 0x5, R0 ;  /* 0x00000005ff067819 */ /* 0x002fc60000011600 */
[----:B------:R-:W-:Y:S01]  /*0900*/  @!P1 IMAD.IADD R3, R3, 0x1, -R12 ;  /* 0x0000000103039824 */ /* 0x000fe200078e0a0c */
[----:B------:R-:W-:Y:S01]  /*0910*/  R2UR UR14, R6 ;  /* 0x00000000060e72ca */ /* 0x000fe200000e0000 */
[----:B------:R-:W-:Y:S01]  /*0920*/  @!P1 VIADD R4, R4, 0x1 ;  /* 0x0000000104049836 */ /* 0x000fe20000000000 */
[----:B------:R-:W-:Y:S01]  /*0930*/  ISETP.NE.AND P1, PT, R18, RZ, PT ;  /* 0x000000ff1200720c */ /* 0x000fe20003f25270 */
[----:B------:R-:W-:Y:S01]  /*0940*/  IMAD.MOV.U32 R6, RZ, RZ, RZ ;  /* 0x000000ffff067224 */ /* 0x000fe200078e00ff */
[----:B------:R-:W-:Y:S02]  /*0950*/  ISETP.GE.U32.AND P0, PT, R3, R12, PT ;  /* 0x0000000c0300720c */ /* 0x000fe40003f06070 */
[----:B------:R-:W-:-:S04]  /*0960*/  LOP3.LUT R3, R9, R18, RZ, 0x3c, !PT ;  /* 0x0000001209037212 */ /* 0x000fc800078e3cff */
[----:B------:R-:W-:Y:S01]  /*0970*/  ISETP.GE.AND P2, PT, R3, RZ, PT ;  /* 0x000000ff0300720c */ /* 0x000fe20003f46270 */
[--C-:B--2---:R-:W-:Y:S02]  /*0980*/  IMAD.MOV R3, RZ, RZ, -R7.reuse ;  /* 0x000000ffff037224 */ /* 0x104fe400078e0a07 */
[----:B0-----:R-:W-:Y:S02]  /*0990*/  VIADD R5, R5, 0xffffffe ;  /* 0x0ffffffe05057836 */ /* 0x001fe40000000000 */
[----:B------:R-:W-:Y:S02]  /*09a0*/  IMAD R3, R3, R2, RZ ;  /* 0x0000000203037224 */ /* 0x000fe400078e02ff */
[----:B------:R-:W-:Y:S02]  /*09b0*/  @P0 VIADD R4, R4, 0x1 ;  /* 0x0000000104040836 */ /* 0x000fe40000000000 */
[----:B------:R-:W0:Y:S01]  /*09c0*/  F2I.FTZ.U32.TRUNC.NTZ R5, R5 ;  /* 0x0000000500057305 */ /* 0x000e22000021f000 */
[----:B------:R-:W-:-:S04]  /*09d0*/  IMAD.HI.U32 R6, R7, R3, R6 ;  /* 0x0000000307067227 */ /* 0x000fc800078e0006 */
[----:B------:R-:W-:Y:S01]  /*09e0*/  @!P2 IMAD.MOV R4, RZ, RZ, -R4 ;  /* 0x000000ffff04a224 */ /* 0x000fe200078e0a04 */
[----:B------:R-:W-:-:S04]  /*09f0*/  @!P1 LOP3.LUT R4, RZ, R18, RZ, 0x33, !PT ;  /* 0x00000012ff049212 */ /* 0x000fc800078e33ff */
[----:B------:R-:W-:Y:S01]  /*0a00*/  LEA R96, R4, UR4, 0x6 ;  /* 0x0000000404607c11 */ /* 0x000fe2000f8e30ff */
[----:B------:R-:W-:Y:S01]  /*0a10*/  IMAD.MOV R3, RZ, RZ, -R4 ;  /* 0x000000ffff037224 */ /* 0x000fe200078e0a04 */
[----:B------:R-:W-:Y:S01]  /*0a20*/  USHF.L.U32 UR4, UR14, 0x15, URZ ;  /* 0x000000150e047899 */ /* 0x000fe200080006ff */
[----:B------:R-:W-:Y:S01]  /*0a30*/  IMAD.MOV.U32 R4, RZ, RZ, RZ ;  /* 0x000000ffff047224 */ /* 0x000fe200078e00ff */
[----:B------:R-:W-:Y:S01]  /*0a40*/  LOP3.LUT R96, R96, R111, RZ, 0xfc, !PT ;  /* 0x0000006f60607212 */ /* 0x000fe200078efcff */
[----:B0-----:R-:W-:Y:S01]  /*0a50*/  IMAD.MOV R7, RZ, RZ, -R5 ;  /* 0x000000ffff077224 */ /* 0x001fe200078e0a05 */
[----:B------:R-:W-:Y:S01]  /*0a60*/  ULOP3.LUT UR4, UR4, 0x600000, URZ, 0xc0, !UPT ;  /* 0x0060000004047892 */ /* 0x000fe2000f8ec0ff */
[----:B------:R-:W-:Y:S01]  /*0a70*/  IMAD R3, R18, R3, R9 ;  /* 0x0000000312037224 */ /* 0x000fe200078e0209 */
[----:B------:R-:W-:Y:S01]  /*0a80*/  LOP3.LUT R116, R96, 0x2, RZ, 0xfc, !PT ;  /* 0x0000000260747812 */ /* 0x000fe200078efcff */
[----:B------:R-:W-:Y:S01]  /*0a90*/  IMAD R9, R7, R16, RZ ;  /* 0x0000001007097224 */ /* 0x000fe200078e02ff */
[----:B------:R-:W-:Y:S01]  /*0aa0*/  IABS R13, R96 ;  /* 0x00000060000d7213 */ /* 0x000fe20000000000 */
[----:B------:R-:W-:Y:S01]  /*0ab0*/  IMAD.IADD R3, R14, 0x1, R3 ;  /* 0x000000010e037824 */ /* 0x000fe200078e0203 */
[----:B------:R-:W-:Y:S01]  /*0ac0*/  IABS R15, R116 ;  /* 0x00000074000f7213 */ /* 0x000fe20000000000 */
[----:B------:R-:W-:Y:S01]  /*0ad0*/  IMAD.HI.U32 R4, R5, R9, R4 ;  /* 0x0000000905047227 */ /* 0x000fe200078e0004 */
[----:B------:R-:W-:-:S02]  /*0ae0*/  LOP3.LUT R118, R96, 0x4, RZ, 0xfc, !PT ;  /* 0x0000000460767812 */ /* 0x000fc400078efcff */
[----:B------:R-:W-:Y:S01]  /*0af0*/  LOP3.LUT R120, R96, 0x6, RZ, 0xfc, !PT ;  /* 0x0000000660787812 */ /* 0x000fe200078efcff */
[C---:B------:R-:W-:Y:S01]  /*0b00*/  IMAD.HI.U32 R7, R6.reuse, R13, RZ ;  /* 0x0000000d06077227 */ /* 0x040fe200078e00ff */
[----:B------:R-:W-:Y:S02]  /*0b10*/  IABS R9, R118 ;  /* 0x0000007600097213 */ /* 0x000fe40000000000 */
[----:B------:R-:W-:Y:S01]  /*0b20*/  IABS R12, R120 ;  /* 0x00000078000c7213 */ /* 0x000fe20000000000 */
[----:B------:R-:W-:Y:S01]  /*0b30*/  IMAD.HI.U32 R5, R6, R15, RZ ;  /* 0x0000000f06057227 */ /* 0x000fe200078e00ff */
[C---:B------:R-:W-:Y:S02]  /*0b40*/  LOP3.LUT R122, R96.reuse, 0x8, RZ, 0xfc, !PT ;  /* 0x00000008607a7812 */ /* 0x040fe400078efcff */
[C---:B------:R-:W-:Y:S01]  /*0b50*/  LOP3.LUT R124, R96.reuse, 0xa, RZ, 0xfc, !PT ;  /* 0x0000000a607c7812 */ /* 0x040fe200078efcff */
[----:B------:R-:W-:Y:S01]  /*0b60*/  IMAD.MOV R7, RZ, RZ, -R7 ;  /* 0x000000ffff077224 */ /* 0x000fe200078e0a07 */
[----:B------:R-:W-:Y:S01]  /*0b70*/  IABS R17, R122 ;  /* 0x0000007a00117213 */ /* 0x000fe20000000000 */
[----:B------:R-:W-:Y:S01]  /*0b80*/  IMAD.MOV R8, RZ, RZ, -R5 ;  /* 0x000000ffff087224 */ /* 0x000fe200078e0a05 */
[----:B------:R-:W-:Y:S01]  /*0b90*/  LOP3.LUT R126, R96, 0xc, RZ, 0xfc, !PT ;  /* 0x0000000c607e7812 */ /* 0x000fe200078efcff */
[C---:B------:R-:W-:Y:S01]  /*0ba0*/  IMAD R5, R2.reuse, R7, R13 ;  /* 0x0000000702057224 */ /* 0x040fe200078e020d */
[----:B------:R-:W-:Y:S01]  /*0bb0*/  IABS R19, R124 ;  /* 0x0000007c00137213 */ /* 0x000fe20000000000 */
[----:B------:R-:W-:Y:S01]  /*0bc0*/  IMAD.MOV.U32 R13, RZ, RZ, R9 ;  /* 0x000000ffff0d7224 */ /* 0x000fe200078e0009 */
[----:B------:R-:W-:Y:S01]  /*0bd0*/  IABS R21, R126 ;  /* 0x0000007e00157213 */ /* 0x000fe20000000000 */
[----:B------:R-:W-:Y:S01]  /*0be0*/  IMAD R7, R2, R8, R15 ;  /* 0x0000000802077224 */ /* 0x000fe200078e020f */
[C---:B------:R-:W-:Y:S01]  /*0bf0*/  LOP3.LUT R128, R96.reuse, 0xe, RZ, 0xfc, !PT ;  /* 0x0000000e60807812 */ /* 0x040fe200078efcff */
[----:B------:R-:W-:Y:S01]  /*0c00*/  IMAD.MOV.U32 R15, RZ, RZ, R12 ;  /* 0x000000ffff0f7224 */ /* 0x000fe200078e000c */
[----:B------:R-:W-:Y:S01]  /*0c10*/  LOP3.LUT R131, R96, 0x12, RZ, 0xfc, !PT ;  /* 0x0000001260837812 */ /* 0x000fe200078efcff */
[----:B------:R-:W-:Y:S01]  /*0c20*/  IMAD.HI.U32 R8, R6, R13, RZ ;  /* 0x0000000d06087227 */ /* 0x000fe200078e00ff */
[----:B------:R-:W-:-:S02]  /*0c30*/  IABS R23, R128 ;  /* 0x0000008000177213 */ /* 0x000fc40000000000 */
[----:B------:R-:W-:Y:S01]  /*0c40*/  LOP3.LUT R130, R96, 0x10, RZ, 0xfc, !PT ;  /* 0x0000001060827812 */ /* 0x000fe200078efcff */
[----:B------:R-:W-:Y:S01]  /*0c50*/  IMAD.HI.U32 R9, R6, R15, RZ ;  /* 0x0000000f06097227 */ /* 0x000fe200078e00ff */
[----:B------:R-:W-:Y:S02]  /*0c60*/  IABS R27, R131 ;  /* 0x00000083001b7213 */ /* 0x000fe40000000000 */
[----:B------:R-:W-:Y:S01]  /*0c70*/  IABS R25, R130 ;  /* 0x0000008200197213 */ /* 0x000fe20000000000 */
[----:B------:R-:W-:Y:S01]  /*0c80*/  IMAD.MOV R12, RZ, RZ, -R8 ;  /* 0x000000ffff0c7224 */ /* 0x000fe200078e0a08 */
[----:B------:R-:W-:Y:S01]  /*0c90*/  LOP3.LUT R132, R96, 0x14, RZ, 0xfc, !PT ;  /* 0x0000001460847812 */ /* 0x000fe200078efcff */
[----:B------:R-:W-:Y:S01]  /*0ca0*/  IMAD.HI.U32 R8, R6, R17, RZ ;  /* 0x0000001106087227 */ /* 0x000fe200078e00ff */
[----:B------:R-:W-:Y:S02]  /*0cb0*/  LOP3.LUT R133, R96, 0x16, RZ, 0xfc, !PT ;  /* 0x0000001660857812 */ /* 0x000fe400078efcff */
[----:B------:R-:W-:Y:S01]  /*0cc0*/  IABS R29, R132 ;  /* 0x00000084001d7213 */ /* 0x000fe20000000000 */
[----:B------:R-:W-:Y:S01]  /*0cd0*/  IMAD.MOV R14, RZ, RZ, -R9 ;  /* 0x000000ffff0e7224 */ /* 0x000fe200078e0a09 */
[----:B------:R-:W-:Y:S01]  /*0ce0*/  IABS R31, R133 ;  /* 0x00000085001f7213 */ /* 0x000fe20000000000 */
[----:B------:R-:W-:Y:S01]  /*0cf0*/  IMAD R9, R2, R12, R13 ;  /* 0x0000000c02097224 */ /* 0x000fe200078e020d */
[----:B------:R-:W-:Y:S01]  /*0d00*/  LOP3.LUT R134, R96, 0x1e, RZ, 0xfc, !PT ;  /* 0x0000001e60867812 */ /* 0x000fe200078efcff */
[----:B------:R-:W-:Y:S01]  /*0d10*/  IMAD.HI.U32 R12, R6, R19, RZ ;  /* 0x00000013060c7227 */ /* 0x000fe200078e00ff */
[----:B------:R-:W-:-:S02]  /*0d20*/  ISETP.GT.U32.AND P5, PT, R2, R7, PT ;  /* 0x000000070200720c */ /* 0x000fc40003fa4070 */
[----:B------:R-:W-:Y:S01]  /*0d30*/  IABS R37, R134 ;  /* 0x0000008600257213 */ /* 0x000fe20000000000 */
[----:B------:R-:W-:Y:S01]  /*0d40*/  IMAD.MOV R18, RZ, RZ, -R8 ;  /* 0x000000ffff127224 */ /* 0x000fe200078e0a08 */
[----:B------:R-:W-:Y:S01]  /*0d50*/  ISETP.GT.U32.AND P4, PT, R2, R5, PT ;  /* 0x000000050200720c */ /* 0x000fe20003f84070 */
[----:B------:R-:W-:Y:S01]  /*0d60*/  IMAD.HI.U32 R8, R6, R21, RZ ;  /* 0x0000001506087227 */ /* 0x000fe200078e00ff */
[----:B------:R-:W-:Y:S02]  /*0d70*/  ISETP.GT.U32.AND P1, PT, R2, R9, PT ;  /* 0x000000090200720c */ /* 0x000fe40003f24070 */
[C---:B------:R-:W-:Y:S01]  /*0d80*/  LOP3.LUT R135, R96.reuse, 0x18, RZ, 0xfc, !PT ;  /* 0x0000001860877812 */ /* 0x040fe200078efcff */
[----:B------:R-:W-:Y:S01]  /*0d90*/  IMAD.MOV R12, RZ, RZ, -R12 ;  /* 0x000000ffff0c7224 */ /* 0x000fe200078e0a0c */
[----:B------:R-:W-:Y:S01]  /*0da0*/  LOP3.LUT R136, R96, 0x1a, RZ, 0xfc, !PT ;  /* 0x0000001a60887812 */ /* 0x000fe200078efcff */
[----:B------:R-:W-:Y:S01]  /*0db0*/  IMAD.MOV R8, RZ, RZ, -R8 ;  /* 0x000000ffff087224 */ /* 0x000fe200078e0a08 */
[----:B------:R-:W-:Y:S01]  /*0dc0*/  IABS R33, R135 ;  /* 0x0000008700217213 */ /* 0x000fe20000000000 */
[C---:B------:R-:W-:Y:S01]  /*0dd0*/  IMAD R13, R2.reuse, R14, R15 ;  /* 0x0000000e020d7224 */ /* 0x040fe200078e020f */
[----:B------:R-:W-:Y:S01]  /*0de0*/  IABS R35, R136 ;  /* 0x0000008800237213 */ /* 0x000fe20000000000 */
[----:B------:R-:W-:Y:S01]  /*0df0*/  IMAD R15, R2, R18, R17 ;  /* 0x00000012020f7224 */ /* 0x000fe200078e0211 */
[----:B------:R-:W-:Y:S01]  /*0e00*/  LOP3.LUT R137, R96, 0x1c, RZ, 0xfc, !PT ;  /* 0x0000001c60897812 */ /* 0x000fe200078efcff */
[----:B------:R-:W-:-:S02]  /*0e10*/  IMAD R17, R2, R12, R19 ;  /* 0x0000000c02117224 */ /* 0x000fc400078e0213 */
[----:B------:R-:W-:Y:S01]  /*0e20*/  IMAD R19, R2, R8, R21 ;  /* 0x0000000802137224 */ /* 0x000fe200078e0215 */
[----:B------:R-:W-:Y:S01]  /*0e30*/  IABS R39, R137 ;  /* 0x0000008900277213 */ /* 0x000fe20000000000 */
[----:B------:R-:W-:-:S04]  /*0e40*/  IMAD.HI.U32 R8, R6, R23, RZ ;  /* 0x0000001706087227 */ /* 0x000fc800078e00ff */
[----:B------:R-:W-:Y:S02]  /*0e50*/  IMAD.MOV R21, RZ, RZ, -R8 ;  /* 0x000000ffff157224 */ /* 0x000fe400078e0a08 */
[----:B------:R-:W-:-:S04]  /*0e60*/  IMAD.HI.U32 R8, R6, R27, RZ ;  /* 0x0000001b06087227 */ /* 0x000fc800078e00ff */
[----:B------:R-:W-:-:S04]  /*0e70*/  IMAD.HI.U32 R12, R6, R25, RZ ;  /* 0x00000019060c7227 */ /* 0x000fc800078e00ff */
[----:B------:R-:W-:Y:S01]  /*0e80*/  IMAD.MOV R18, RZ, RZ, -R8 ;  /* 0x000000ffff127224 */ /* 0x000fe200078e0a08 */
[----:B------:R-:W-:Y:S01]  /*0e90*/  LOP3.LUT R8, R0, 0x3f, RZ, 0xc0, !PT ;  /* 0x0000003f00087812 */ /* 0x000fe200078ec0ff */
[----:B------:R-:W-:Y:S02]  /*0ea0*/  IMAD.MOV R14, RZ, RZ, -R12 ;  /* 0x000000ffff0e7224 */ /* 0x000fe400078e0a0c */
[----:B------:R-:W-:Y:S02]  /*0eb0*/  IMAD R21, R2, R21, R23 ;  /* 0x0000001502157224 */ /* 0x000fe400078e0217 */
[----:B------:R-:W-:-:S04]  /*0ec0*/  IMAD.HI.U32 R12, R6, R29, RZ ;  /* 0x0000001d060c7227 */ /* 0x000fc800078e00ff */
[----:B------:R-:W-:Y:S02]  /*0ed0*/  IMAD R23, R2, R14, R25 ;  /* 0x0000000e02177224 */ /* 0x000fe400078e0219 */
[----:B------:R-:W-:Y:S02]  /*0ee0*/  IMAD R97, R3, 0x40, R8 ;  /* 0x0000004003617824 */ /* 0x000fe400078e0208 */
[----:B------:R-:W-:-:S03]  /*0ef0*/  IMAD.HI.U32 R14, R6, R31, RZ ;  /* 0x0000001f060e7227 */ /* 0x000fc600078e00ff */
[----:B------:R-:W-:Y:S01]  /*0f00*/  IABS R3, R97 ;  /* 0x0000006100037213 */ /* 0x000fe20000000000 */
[----:B------:R-:W-:Y:S02]  /*0f10*/  IMAD.MOV R12, RZ, RZ, -R12 ;  /* 0x000000ffff0c7224 */ /* 0x000fe400078e0a0c */
[----:B------:R-:W-:Y:S02]  /*0f20*/  IMAD.MOV R14, RZ, RZ, -R14 ;  /* 0x000000ffff0e7224 */ /* 0x000fe400078e0a0e */
[C---:B------:R-:W-:Y:S02]  /*0f30*/  IMAD R25, R2.reuse, R18, R27 ;  /* 0x0000001202197224 */ /* 0x040fe400078e021b */
[C---:B------:R-:W-:Y:S02]  /*0f40*/  IMAD R27, R2.reuse, R12, R29 ;  /* 0x0000000c021b7224 */ /* 0x040fe400078e021d */
[----:B------:R-:W-:Y:S02]  /*0f50*/  IMAD R29, R2, R14, R31 ;  /* 0x0000000e021d7224 */ /* 0x000fe400078e021f */
[----:B------:R-:W-:-:S02]  /*0f60*/  IMAD.MOV.U32 R31, RZ, RZ, R3 ;  /* 0x000000ffff1f7224 */ /* 0x000fc400078e0003 */
[----:B------:R-:W-:-:S04]  /*0f70*/  IMAD.HI.U32 R3, R6, R37, RZ ;  /* 0x0000002506037227 */ /* 0x000fc800078e00ff */
[----:B------:R-:W-:-:S04]  /*0f80*/  IMAD.HI.U32 R4, R4, R31, RZ ;  /* 0x0000001f04047227 */ /* 0x000fc800078e00ff */
[----:B------:R-:W-:Y:S02]  /*0f90*/  IMAD.MOV R12, RZ, RZ, -R4 ;  /* 0x000000ffff0c7224 */ /* 0x000fe400078e0a04 */
[----:B------:R-:W-:Y:S02]  /*0fa0*/  IMAD.MOV R14, RZ, RZ, -R3 ;  /* 0x000000ffff0e7224 */ /* 0x000fe400078e0a03 */
[----:B------:R-:W-:Y:S02]  /*0fb0*/  IMAD R3, R16, R12, R31 ;  /* 0x0000000c10037224 */ /* 0x000fe400078e021f */
[----:B------:R-:W-:Y:S02]  /*0fc0*/  IMAD R37, R2, R14, R37 ;  /* 0x0000000e02257224 */ /* 0x000fe400078e0225 */
[--C-:B------:R-:W-:Y:S01]  /*0fd0*/  @!P5 IMAD.IADD R7, R7, 0x1, -R2.reuse ;  /* 0x000000010707d824 */ /* 0x100fe200078e0a02 */
[----:B------:R-:W-:Y:S01]  /*0fe0*/  ISETP.GT.U32.AND P0, PT, R16, R3, PT ;  /* 0x000000031000720c */ /* 0x000fe20003f04070 */
[--C-:B------:R-:W-:Y:S01]  /*0ff0*/  @!P4 IMAD.IADD R5, R5, 0x1, -R2.reuse ;  /* 0x000000010505c824 */ /* 0x100fe200078e0a02 */
[C---:B------:R-:W-:Y:S01]  /*1000*/  ISETP.GT.U32.AND P6, PT, R2.reuse, R37, PT ;  /* 0x000000250200720c */ /* 0x040fe20003fc4070 */
[----:B------:R-:W-:Y:S01]  /*1010*/  @!P1 IMAD.IADD R9, R9, 0x1, -R2 ;  /* 0x0000000109099824 */ /* 0x000fe200078e0a02 */
[----:B------:R-:W-:Y:S01]  /*1020*/  ISETP.GT.U32.AND P1, PT, R2, R13, PT ;  /* 0x0000000d0200720c */ /* 0x000fe20003f24070 */
[----:B------:R-:W-:-:S03]  /*1030*/  IMAD.HI.U32 R4, R6, R33, RZ ;  /* 0x0000002106047227 */ /* 0x000fc600078e00ff */
[----:B------:R-:W-:Y:S01]  /*1040*/  ISETP.GT.U32.AND P5, PT, R2, R9, PT ;  /* 0x000000090200720c */ /* 0x000fe20003fa4070 */
[----:B------:R-:W-:Y:S02]  /*1050*/  IMAD.MOV R31, RZ, RZ, -R4 ;  /* 0x000000ffff1f7224 */ /* 0x000fe400078e0a04 */
[----:B------:R-:W-:-:S04]  /*1060*/  IMAD.HI.U32 R4, R6, R35, RZ ;  /* 0x0000002306047227 */ /* 0x000fc800078e00ff */
[----:B------:R-:W-:Y:S01]  /*1070*/  @!P0 IMAD.IADD R3, R3, 0x1, -R16 ;  /* 0x0000000103038824 */ /* 0x000fe200078e0a10 */
[C---:B------:R-:W-:Y:S01]  /*1080*/  ISETP.GT.U32.AND P0, PT, R2.reuse, R5, PT ;  /* 0x000000050200720c */ /* 0x040fe20003f04070 */
[--C-:B------:R-:W-:Y:S01]  /*1090*/  @!P6 IMAD.IADD R37, R37, 0x1, -R2.reuse ;  /* 0x000000012525e824 */ /* 0x100fe200078e0a02 */
[----:B------:R-:W-:Y:S01]  /*10a0*/  ISETP.GT.U32.AND P6, PT, R2, R7, PT ;  /* 0x000000070200720c */ /* 0x000fe20003fc4070 */
[--C-:B------:R-:W-:Y:S01]  /*10b0*/  @!P1 IMAD.IADD R13, R13, 0x1, -R2.reuse ;  /* 0x000000010d0d9824 */ /* 0x100fe200078e0a02 */
[----:B------:R-:W-:Y:S01]  /*10c0*/  ISETP.GT.U32.AND P2, PT, R16, R3, PT ;  /* 0x000000031000720c */ /* 0x000fe20003f44070 */
[----:B------:R-:W-:Y:S01]  /*10d0*/  @!P5 IMAD.IADD R9, R9, 0x1, -R2 ;  /* 0x000000010909d824 */ /* 0x000fe200078e0a02 */
[C---:B------:R-:W-:Y:S01]  /*10e0*/  ISETP.GT.U32.AND P4, PT, R2.reuse, R37, PT ;  /* 0x000000250200720c */ /* 0x040fe20003f84070 */
[C---:B------:R-:W-:Y:S01]  /*10f0*/  IMAD R31, R2.reuse, R31, R33 ;  /* 0x0000001f021f7224 */ /* 0x040fe200078e0221 */
[C---:B------:R-:W-:Y:S01]  /*1100*/  ISETP.GT.U32.AND P1, PT, R2.reuse, R23, PT ;  /* 0x000000170200720c */ /* 0x040fe20003f24070 */
[----:B------:R-:W-:Y:S01]  /*1110*/  IMAD.MOV R4, RZ, RZ, -R4 ;  /* 0x000000ffff047224 */ /* 0x000fe200078e0a04 */
[----:B------:R-:W-:Y:S01]  /*1120*/  ISETP.GT.U32.AND P5, PT, R2, R13, PT ;  /* 0x0000000d0200720c */ /* 0x000fe20003fa4070 */
[----:B------:R-:W-:-:S02]  /*1130*/  IMAD R12, R49, 0x2, R67 ;  /* 0x00000002310c7824 */ /* 0x000fc400078e0243 */
[--C-:B------:R-:W-:Y:S01]  /*1140*/  @!P0 IMAD.IADD R5, R5, 0x1, -R2.reuse ;  /* 0x0000000105058824 */ /* 0x100fe200078e0a02 */
[C---:B------:R-:W-:Y:S01]  /*1150*/  ISETP.GT.U32.AND P0, PT, R2.reuse, R19, PT ;  /* 0x000000130200720c */ /* 0x040fe20003f04070 */
[----:B------:R-:W-:Y:S01]  /*1160*/  @!P6 IMAD.IADD R7, R7, 0x1, -R2 ;  /* 0x000000010707e824 */ /* 0x000fe200078e0a02 */
[C---:B------:R-:W-:Y:S01]  /*1170*/  ISETP.GT.U32.AND P6, PT, R2.reuse, R21, PT ;  /* 0x000000150200720c */ /* 0x040fe20003fc4070 */
[----:B------:R-:W-:Y:S01]  /*1180*/  @!P2 IMAD.IADD R3, R3, 0x1, -R16 ;  /* 0x000000010303a824 */ /* 0x000fe200078e0a10 */
[C---:B------:R-:W-:Y:S01]  /*1190*/  ISETP.GT.U32.AND P2, PT, R2.reuse, R15, PT ;  /* 0x0000000f0200720c */ /* 0x040fe20003f44070 */
[--C-:B------:R-:W-:Y:S01]  /*11a0*/  @!P4 IMAD.IADD R37, R37, 0x1, -R2.reuse ;  /* 0x000000012525c824 */ /* 0x100fe200078e0a02 */
[----:B------:R-:W-:Y:S01]  /*11b0*/  ISETP.GT.U32.AND P4, PT, R2, R17, PT ;  /* 0x000000110200720c */ /* 0x000fe20003f84070 */
[--C-:B------:R-:W-:Y:S01]  /*11c0*/  @!P1 IMAD.IADD R23, R23, 0x1, -R2.reuse ;  /* 0x0000000117179824 */ /* 0x100fe200078e0a02 */
[----:B------:R-:W0:Y:S01]  /*11d0*/  LDS R16, [UR13] ;  /* 0x0000000dff107984 */ /* 0x000e220008000800 */
[----:B------:R-:W-:-:S02]  /*11e0*/  @!P5 IMAD.IADD R13, R13, 0x1, -R2 ;  /* 0x000000010d0dd824 */ /* 0x000fc400078e0a02 */
[C---:B------:R-:W-:Y:S01]  /*11f0*/  IMAD R33, R2.reuse, R4, R35 ;  /* 0x0000000402217224 */ /* 0x040fe200078e0223 */
[----:B------:R-:W-:Y:S01]  /*1200*/  ISETP.GT.U32.AND P5, PT, R2, R23, PT ;  /* 0x000000170200720c */ /* 0x000fe20003fa4070 */
[--C-:B------:R-:W-:Y:S01]  /*1210*/  @!P0 IMAD.IADD R19, R19, 0x1, -R2.reuse ;  /* 0x0000000113138824 */ /* 0x100fe200078e0a02 */
[----:B------:R-:W-:Y:S01]  /*1220*/  ISETP.GE.AND P0, PT, R118, RZ, PT ;  /* 0x000000ff7600720c */ /* 0x000fe20003f06270 */
[--C-:B------:R-:W-:Y:S01]  /*1230*/  @!P6 IMAD.IADD R21, R21, 0x1, -R2.reuse ;  /* 0x000000011515e824 */ /* 0x100fe200078e0a02 */
[----:B------:R-:W-:Y:S01]  /*1240*/  ISETP.GE.AND P6, PT, R120, RZ, PT ;  /* 0x000000ff7800720c */ /* 0x000fe20003fc6270 */
[--C-:B------:R-:W-:Y:S01]  /*1250*/  @!P2 IMAD.IADD R15, R15, 0x1, -R2.reuse ;  /* 0x000000010f0fa824 */ /* 0x100fe200078e0a02 */
[----:B------:R-:W-:Y:S01]  /*1260*/  ISETP.GE.AND P2, PT, R96, RZ, PT ;  /* 0x000000ff6000720c */ /* 0x000fe20003f46270 */
[----:B------:R-:W-:Y:S01]  /*1270*/  @!P4 IMAD.IADD R17, R17, 0x1, -R2 ;  /* 0x000000011111c824 */ /* 0x000fe200078e0a02 */
[----:B------:R-:W-:Y:S01]  /*1280*/  ISETP.GE.AND P4, PT, R116, RZ, PT ;  /* 0x000000ff7400720c */ /* 0x000fe20003f86270 */
[----:B------:R-:W-:Y:S01]  /*1290*/  IMAD.HI.U32 R6, R6, R39, RZ ;  /* 0x0000002706067227 */ /* 0x000fe200078e00ff */
[----:B------:R-:W-:-:S02]  /*12a0*/  ISETP.GT.U32.AND P1, PT, R2, R15, PT ;  /* 0x0000000f0200720c */ /* 0x000fc40003f24070 */
[----:B------:R-:W-:Y:S01]  /*12b0*/  LOP3.LUT R4, R111, 0xa, RZ, 0xfc, !PT ;  /* 0x0000000a6f047812 */ /* 0x000fe200078efcff */
[--C-:B------:R-:W-:Y:S01]  /*12c0*/  @!P5 IMAD.IADD R23, R23, 0x1, -R2.reuse ;  /* 0x000000011717d824 */ /* 0x100fe200078e0a02 */
[----:B------:R-:W-:Y:S01]  /*12d0*/  ISETP.GE.AND P5, PT, R126, RZ, PT ;  /* 0x000000ff7e00720c */ /* 0x000fe20003fa6270 */
[----:B------:R-:W-:Y:S01]  /*12e0*/  @!P0 IMAD.MOV R9, RZ, RZ, -R9 ;  /* 0x000000ffff098224 */ /* 0x000fe200078e0a09 */
[C---:B------:R-:W-:Y:S01]  /*12f0*/  ISETP.GT.U32.AND P0, PT, R2.reuse, R21, PT ;  /* 0x000000150200720c */ /* 0x040fe20003f04070 */
[----:B------:R-:W-:Y:S01]  /*1300*/  @!P6 IMAD.MOV R13, RZ, RZ, -R13 ;  /* 0x000000ffff0de224 */ /* 0x000fe200078e0a0d */
[C---:B------:R-:W-:Y:S01]  /*1310*/  ISETP.GT.U32.AND P6, PT, R2.reuse, R25, PT ;  /* 0x000000190200720c */ /* 0x040fe20003fc4070 */
[----:B------:R-:W-:Y:S01]  /*1320*/  @!P2 IMAD.MOV R5, RZ, RZ, -R5 ;  /* 0x000000ffff05a224 */ /* 0x000fe200078e0a05 */
[C---:B------:R-:W-:Y:S01]  /*1330*/  ISETP.GT.U32.AND P2, PT, R2.reuse, R17, PT ;  /* 0x000000110200720c */ /* 0x040fe20003f44070 */
[----:B------:R-:W-:Y:S01]  /*1340*/  @!P4 IMAD.MOV R7, RZ, RZ, -R7 ;  /* 0x000000ffff07c224 */ /* 0x000fe200078e0a07 */
[C---:B------:R-:W-:Y:S01]  /*1350*/  ISETP.GT.U32.AND P4, PT, R2.reuse, R19, PT ;  /* 0x000000130200720c */ /* 0x040fe20003f84070 */
[----:B------:R-:W-:Y:S01]  /*1360*/  @!P1 IMAD.IADD R15, R15, 0x1, -R2 ;  /* 0x000000010f0f9824 */ /* 0x000fe200078e0a02 */
[----:B------:R-:W-:Y:S01]  /*1370*/  ISETP.GT.U32.AND P1, PT, R2, R27, PT ;  /* 0x0000001b0200720c */ /* 0x000fe20003f24070 */
[----:B------:R-:W-:-:S02]  /*1380*/  IMAD R14, R49, 0x2, R12 ;  /* 0x00000002310e7824 */ /* 0x000fc400078e020c */
[----:B------:R-:W-:Y:S02]  /*1390*/  IMAD.MOV R6, RZ, RZ, -R6 ;  /* 0x000000ffff067224 */ /* 0x000fe400078e0a06 */
[--C-:B------:R-:W-:Y:S01]  /*13a0*/  @!P0 IMAD.IADD R21, R21, 0x1, -R2.reuse ;  /* 0x0000000115158824 */ /* 0x100fe200078e0a02 */
[----:B------:R-:W-:Y:S01]  /*13b0*/  ISETP.GE.AND P0, PT, R124, RZ, PT ;  /* 0x000000ff7c00720c */ /* 0x000fe20003f06270 */
[--C-:B------:R-:W-:Y:S01]  /*13c0*/  @!P6 IMAD.IADD R25, R25, 0x1, -R2.reuse ;  /* 0x000000011919e824 */ /* 0x100fe200078e0a02 */
[----:B------:R-:W-:Y:S01]  /*13d0*/  BAR.SYNC.DEFER_BLOCKING 0x0 ;  /* 0x0000000000007b1d */ /* 0x000fe20000010000 */
[--C-:B------:R-:W-:Y:S01]  /*13e0*/  @!P2 IMAD.IADD R17, R17, 0x1, -R2.reuse ;  /* 0x000000011111a824 */ /* 0x100fe200078e0a02 */
[----:B------:R-:W-:Y:S01]  /*13f0*/  ISETP.GT.U32.AND P2, PT, R2, R29, PT ;  /* 0x0000001d0200720c */ /* 0x000fe20003f44070 */
[----:B------:R-:W-:Y:S01]  /*1400*/  @!P4 IMAD.IADD R19, R19, 0x1, -R2 ;  /* 0x000000011313c824 */ /* 0x000fe200078e0a02 */
[----:B------:R-:W-:Y:S01]  /*1410*/  ISETP.GE.AND P6, PT, R128, RZ, PT ;  /* 0x000000ff8000720c */ /* 0x000fe20003fc6270 */
[----:B------:R-:W-:Y:S01]  /*1420*/  IMAD R26, R49, 0x2, R14 ;  /* 0x00000002311a7824 */ /* 0x000fe200078e020e */
[----:B------:R-:W-:Y:S01]  /*1430*/  ISETP.GE.AND P4, PT, R122, RZ, PT ;  /* 0x000000ff7a00720c */ /* 0x000fe20003f86270 */
[----:B------:R-:W-:Y:S01]  /*1440*/  @!P5 IMAD.MOV R19, RZ, RZ, -R19 ;  /* 0x000000ffff13d224 */ /* 0x000fe200078e0a13 */
[----:B------:R-:W-:Y:S01]  /*1450*/  ISETP.GT.U32.AND P5, PT, R2, R31, PT ;  /* 0x0000001f0200720c */ /* 0x000fe20003fa4070 */
[----:B------:R-:W-:Y:S01]  /*1460*/  @!P1 IMAD.IADD R27, R27, 0x1, -R2 ;  /* 0x000000011b1b9824 */ /* 0x000fe200078e0a02 */
[----:B------:R-:W-:Y:S01]  /*1470*/  ISETP.GE.AND P1, PT, R130, RZ, PT ;  /* 0x000000ff8200720c */ /* 0x000fe20003f26270 */
[----:B------:R-:W-:Y:S01]  /*1480*/  IMAD R35, R2, R6, R39 ;  /* 0x0000000602237224 */ /* 0x000fe200078e0227 */
[----:B0-----:R-:W-:Y:S01]  /*1490*/  R2UR UR12, R16 ;  /* 0x00000000100c72ca */ /* 0x001fe200000e0000 */
[----:B------:R-:W-:Y:S01]  /*14a0*/  IMAD R20, R49, 0x4, R26 ;  /* 0x0000000431147824 */ /* 0x000fe200078e021a */
[----:B------:R-:W-:Y:S01]  /*14b0*/  LOP3.LUT R6, R111, 0x10, RZ, 0xfc, !PT ;  /* 0x000000106f067812 */ /* 0x000fe200078efcff */
[--C-:B------:R-:W-:Y:S01]  /*14c0*/  @!P2 IMAD.IADD R29, R29, 0x1, -R2.reuse ;  /* 0x000000011d1da824 */ /* 0x100fe200078e0a02 */
[C---:B------:R-:W-:Y:S01]  /*14d0*/  ISETP.GT.U32.AND P2, PT, R2.reuse, R25, PT ;  /* 0x000000190200720c */ /* 0x040fe20003f44070 */
[----:B------:R-:W-:Y:S01]  /*14e0*/  @!P6 IMAD.MOV R21, RZ, RZ, -R21 ;  /* 0x000000ffff15e224 */ /* 0x000fe200078e0a15 */
[C---:B------:R-:W-:Y:S01]  /*14f0*/  ISETP.GT.U32.AND P6, PT, R2.reuse, R33, PT ;  /* 0x000000210200720c */ /* 0x040fe20003fc4070 */
[----:B------:R-:W-:Y:S01]  /*1500*/  @!P4 IMAD.MOV R15, RZ, RZ, -R15 ;  /* 0x000000ffff0fc224 */ /* 0x000fe200078e0a0f */
[----:B------:R-:W-:Y:S01]  /*1510*/  ISETP.GT.U32.AND P4, PT, R2, R27, PT ;  /* 0x0000001b0200720c */ /* 0x000fe20003f84070 */
[----:B------:R-:W-:Y:S01]  /*1520*/  @!P5 IMAD.IADD R31, R31, 0x1, -R2 ;  /* 0x000000011f1fd824 */ /* 0x000fe200078e0a02 */
[----:B------:R-:W-:Y:S01]  /*1530*/  ISETP.GE.AND P5, PT, R133, RZ, PT ;  /* 0x000000ff8500720c */ /* 0x000fe20003fa6270 */
[----:B------:R-:W-:-:S02]  /*1540*/  IMAD R24, R49, 0x2, R20 ;  /* 0x0000000231187824 */ /* 0x000fc400078e0214 */
[----:B------:R-:W-:Y:S01]  /*1550*/  @!P0 IMAD.MOV R17, RZ, RZ, -R17 ;  /* 0x000000ffff118224 */ /* 0x000fe200078e0a11 */
[C---:B------:R-:W-:Y:S01]  /*1560*/  ISETP.GT.U32.AND P0, PT, R2.reuse, R29, PT ;  /* 0x0000001d0200720c */ /* 0x040fe20003f04070 */
[----:B------:R-:W-:Y:S02]  /*1570*/  IMAD R28, R49, 0x2, R24 ;  /* 0x00000002311c7824 */ /* 0x000fe400078e0218 */
[--C-:B------:R-:W-:Y:S01]  /*1580*/  @!P2 IMAD.IADD R25, R25, 0x1, -R2.reuse ;  /* 0x000000011919a824 */ /* 0x100fe200078e0a02 */
[C---:B------:R-:W-:Y:S01]  /*1590*/  ISETP.GT.U32.AND P2, PT, R2.reuse, R35, PT ;  /* 0x000000230200720c */ /* 0x040fe20003f44070 */
[----:B------:R-:W-:Y:S01]  /*15a0*/  @!P6 IMAD.IADD R33, R33, 0x1, -R2 ;  /* 0x000000012121e824 */ /* 0x000fe200078e0a02 */
[----:B------:R-:W-:Y:S01]  /*15b0*/  ISETP.GT.U32.AND P6, PT, R2, R31, PT ;  /* 0x0000001f0200720c */ /* 0x000fe20003fc4070 */
[----:B------:R-:W-:Y:S02]  /*15c0*/  IMAD R30, R49, 0x2, R28 ;  /* 0x00000002311e7824 */ /* 0x000fe400078e021c */
[----:B------:R-:W-:Y:S01]  /*15d0*/  @!P4 IMAD.IADD R27, R27, 0x1, -R2 ;  /* 0x000000011b1bc824 */ /* 0x000fe200078e0a02 */
[----:B------:R-:W-:Y:S01]  /*15e0*/  ISETP.GE.AND P4, PT, R131, RZ, PT ;  /* 0x000000ff8300720c */ /* 0x000fe20003f86270 */
[----:B------:R-:W-:-:S02]  /*15f0*/  IMAD R32, R49, 0x2, R30 ;  /* 0x0000000231207824 */ /* 0x000fc400078e021e */
[----:B------:R-:W-:Y:S01]  /*1600*/  @!P0 IMAD.IADD R29, R29, 0x1, -R2 ;  /* 0x000000011d1d8824 */ /* 0x000fe200078e0a02 */
[----:B------:R-:W-:Y:S01]  /*1610*/  ISETP.GE.AND P0, PT, R132, RZ, PT ;  /* 0x000000ff8400720c */ /* 0x000fe20003f06270 */
[----:B------:R-:W-:Y:S02]  /*1620*/  IMAD R38, R49, 0x2, R32 ;  /* 0x0000000231267824 */ /* 0x000fe400078e0220 */
[--C-:B------:R-:W-:Y:S01]  /*1630*/  @!P2 IMAD.IADD R35, R35, 0x1, -R2.reuse ;  /* 0x000000012323a824 */ /* 0x100fe200078e0a02 */
[----:B------:R-:W-:Y:S01]  /*1640*/  ISETP.GT.U32.AND P2, PT, R2, R33, PT ;  /* 0x000000210200720c */ /* 0x000fe20003f44070 */
[----:B------:R-:W-:Y:S01]  /*1650*/  @!P6 IMAD.IADD R31, R31, 0x1, -R2 ;  /* 0x000000011f1fe824 */ /* 0x000fe200078e0a02 */
[----:B------:R-:W-:Y:S01]  /*1660*/  ISETP.GE.AND P6, PT, R136, RZ, PT ;  /* 0x000000ff8800720c */ /* 0x000fe20003fc6270 */
[----:B------:R-:W-:Y:S01]  /*1670*/  @!P5 IMAD.MOV R29, RZ, RZ, -R29 ;  /* 0x000000ffff1dd224 */ /* 0x000fe200078e0a1d */
[----:B------:R-:W-:Y:S01]  /*1680*/  ISETP.GE.AND P5, PT, R135, RZ, PT ;  /* 0x000000ff8700720c */ /* 0x000fe20003fa6270 */
[----:B------:R-:W-:-:S02]  /*1690*/  IMAD R40, R49, 0x2, R38 ;  /* 0x0000000231287824 */ /* 0x000fc400078e0226 */
[----:B------:R-:W-:Y:S01]  /*16a0*/  @!P4 IMAD.MOV R25, RZ, RZ, -R25 ;  /* 0x000000ffff19c224 */ /* 0x000fe200078e0a19 */
[----:B------:R-:W-:Y:S01]  /*16b0*/  ISETP.GT.U32.AND P4, PT, R2, R35, PT ;  /* 0x000000230200720c */ /* 0x000fe20003f84070 */
[----:B------:R-:W-:Y:S02]  /*16c0*/  IMAD R39, R49, 0x4, R40 ;  /* 0x0000000431277824 */ /* 0x000fe400078e0228 */
[----:B------:R-:W-:Y:S01]  /*16d0*/  @!P1 IMAD.MOV R23, RZ, RZ, -R23 ;  /* 0x000000ffff179224 */ /* 0x000fe200078e0a17 */
[----:B------:R-:W-:Y:S01]  /*16e0*/  PLOP3.LUT P1, PT, PT, PT, UP1, 0x80, 0x8 ;  /* 0x000000000008781c */ /* 0x000fe20003f2f018 */
[----:B------:R-:W-:Y:S01]  /*16f0*/  @!P2 IMAD.IADD R33, R33, 0x1, -R2 ;  /* 0x000000012121a824 */ /* 0x000fe200078e0a02 */
[----:B------:R-:W-:Y:S01]  /*1700*/  ISETP.GE.AND P2, PT, R134, RZ, PT ;  /* 0x000000ff8600720c */ /* 0x000fe20003f46270 */
[----:B------:R-:W-:Y:S01]  /*1710*/  IMAD R41, R49, 0x2, R39 ;  /* 0x0000000231297824 */ /* 0x000fe200078e0227 */
[----:B------:R-:W-:Y:S01]  /*1720*/  ISETP.LT.AND P1, PT, R6, UR8, P1 ;  /* 0x0000000806007c0c */ /* 0x000fe20008f21270 */
[----:B------:R-:W-:Y:S01]  /*1730*/  @!P6 IMAD.MOV R33, RZ, RZ, -R33 ;  /* 0x000000ffff21e224 */ /* 0x000fe200078e0a21 */
[----:B------:R-:W-:Y:S01]  /*1740*/  ISETP.GE.AND P6, PT, R97, RZ, PT ;  /* 0x000000ff6100720c */ /* 0x000fe20003fc6270 */
[C---:B------:R-:W-:Y:S01]  /*1750*/  IMAD R42, R49.reuse, 0x2, R41 ;  /* 0x00000002312a7824 */ /* 0x040fe200078e0229 */
[----:B------:R-:W-:Y:S01]  /*1760*/  LEA.HI R6, R0, 0x2e, RZ, 0x1a ;  /* 0x0000002e00067811 */ /* 0x000fe200078fd0ff */
[----:B------:R-:W-:Y:S01]  /*1770*/  @!P5 IMAD.MOV R31, RZ, RZ, -R31 ;  /* 0x000000ffff1fd224 */ /* 0x000fe200078e0a1f */
[----:B------:R-:W-:Y:S01]  /*1780*/  ISETP.NE.AND P5, PT, R10, RZ, PT ;  /* 0x000000ff0a00720c */ /* 0x000fe20003fa5270 */
[----:B------:R-:W-:-:S02]  /*1790*/  IMAD R46, R49, 0x2, R42 ;  /* 0x00000002312e7824 */ /* 0x000fc400078e022a */
[----:B------:R-:W-:Y:S01]  /*17a0*/  @!P4 IMAD.IADD R35, R35, 0x1, -R2 ;  /* 0x000000012323c824 */ /* 0x000fe200078e0a02 */
[----:B------:R-:W-:Y:S01]  /*17b0*/  ISETP.GE.AND P4, PT, R137, RZ, PT ;  /* 0x000000ff8900720c */ /* 0x000fe20003f86270 */
[----:B------:R-:W-:Y:S02]  /*17c0*/  IMAD R43, R49, 0x2, R46 ;  /* 0x00000002312b7824 */ /* 0x000fe400078e022e */
[----:B------:R-:W-:Y:S01]  /*17d0*/  @!P2 IMAD.MOV R37, RZ, RZ, -R37 ;  /* 0x000000ffff25a224 */ /* 0x000fe200078e0a25 */
[----:B------:R-:W-:Y:S01]  /*17e0*/  ISETP.NE.AND P2, PT, R11, RZ, PT ;  /* 0x000000ff0b00720c */ /* 0x000fe20003f45270 */
[C---:B------:R-:W-:Y:S02]  /*17f0*/  IMAD R44, R49.reuse, 0x2, R43 ;  /* 0x00000002312c7824 */ /* 0x040fe400078e022b */
[----:B------:R-:W-:Y:S01]  /*1800*/  @!P6 IMAD.MOV R3, RZ, RZ, -R3 ;  /* 0x000000ffff03e224 */ /* 0x000fe200078e0a03 */
[----:B------:R-:W-:Y:S01]  /*1810*/  LOP3.LUT P6, RZ, R0, 0x7f, RZ, 0xc0, !PT ;  /* 0x0000007f00ff7812 */ /* 0x000fe200078cc0ff */
[C---:B------:R-:W-:Y:S01]  /*1820*/  IMAD R48, R49.reuse, 0x2, R44 ;  /* 0x0000000231307824 */ /* 0x040fe200078e022c */
[----:B------:R-:W-:Y:S01]  /*1830*/  @!P5 LOP3.LUT R3, RZ, R10, RZ, 0x33, !PT ;  /* 0x0000000aff03d212 */ /* 0x000fe200078e33ff */
[----:B------:R-:W-:Y:S01]  /*1840*/  @!P0 IMAD.MOV R27, RZ, RZ, -R27 ;  /* 0x000000ffff1b8224 */ /* 0x000fe200078e0a1b */
[----:B------:R-:W-:Y:S01]  /*1850*/  P2R R2, PR, RZ, 0x40 ;  /* 0x00000040ff027803 */ /* 0x000fe20000000000 */
[----:B------:R-:W-:Y:S01]  /*1860*/  IMAD R45, R49, 0x4, R48 ;  /* 0x00000004312d7824 */ /* 0x000fe200078e0230 */
[C---:B------:R-:W-:Y:S01]  /*1870*/  SEL R71, R68.reuse, R9, !P2 ;  /* 0x0000000944477207 */ /* 0x040fe20005000000 */
[----:B------:R-:W-:Y:S01]  /*1880*/  IMAD R3, R3, UR9, RZ ;  /* 0x0000000903037c24 */ /* 0x000fe2000f8e02ff */
[C---:B------:R-:W-:Y:S01]  /*1890*/  SEL R69, R68.reuse, R5, !P2 ;  /* 0x0000000544457207 */ /* 0x040fe20005000000 */
[----:B------:R-:W-:Y:S01]  /*18a0*/  @!P4 IMAD.MOV R35, RZ, RZ, -R35 ;  /* 0x000000ffff23c224 */ /* 0x000fe200078e0a23 */
[C---:B------:R-:W-:Y:S01]  /*18b0*/  SEL R70, R68.reuse, R7, !P2 ;  /* 0x0000000744467207 */ /* 0x040fe20005000000 */
[----:B------:R-:W-:Y:S01]  /*18c0*/  IMAD.SHL.U32 R2, R3, 0x2, RZ ;  /* 0x0000000203027824 */ /* 0x000fe200078e00ff */
[C---:B------:R-:W-:Y:S01]  /*18d0*/  SEL R72, R68.reuse, R13, !P2 ;  /* 0x0000000d44487207 */ /* 0x040fe20005000000 */
[C---:B------:R-:W-:Y:S01]  /*18e0*/  IMAD R9, R49.reuse, 0x2, R45 ;  /* 0x0000000231097824 */ /* 0x040fe200078e022d */
[----:B------:R-:W-:Y:S01]  /*18f0*/  SEL R73, R68, R15, !P2 ;  /* 0x0000000f44497207 */ /* 0x000fe20005000000 */
[----:B------:R-:W-:Y:S01]  /*1900*/  IMAD R15, R8, UR11, RZ ;  /* 0x0000000b080f7c24 */ /* 0x000fe2000f8e02ff */
[C---:B------:R-:W-:Y:S01]  /*1910*/  SEL R74, R68.reuse, R17, !P2 ;  /* 0x00000011444a7207 */ /* 0x040fe20005000000 */
[C---:B------:R-:W-:Y:S01]  /*1920*/  IMAD R47, R49.reuse, 0x2, R9 ;  /* 0x00000002312f7824 */ /* 0x040fe200078e0209 */
[----:B------:R-:W-:Y:S01]  /*1930*/  SEL R75, R68, R19, !P2 ;  /* 0x00000013444b7207 */ /* 0x000fe20005000000 */
[----:B------:R-:W-:Y:S01]  /*1940*/  IMAD R6, R6, UR10, RZ ;  /* 0x0000000a06067c24 */ /* 0x000fe2000f8e02ff */
[C---:B------:R-:W-:Y:S01]  /*1950*/  SEL R77, R68.reuse, R21, !P2 ;  /* 0x00000015444d7207 */ /* 0x040fe20005000000 */
[----:B------:R-:W-:Y:S01]  /*1960*/  IMAD R10, R49, 0x2, R47 ;  /* 0x00000002310a7824 */ /* 0x000fe200078e022f */
[----:B------:R-:W-:-:S02]  /*1970*/  SEL R88, R68, R23, !P2 ;  /* 0x0000001744587207 */ /* 0x000fc40005000000 */
[C---:B------:R-:W-:Y:S01]  /*1980*/  SEL R90, R68.reuse, R25, !P2 ;  /* 0x00000019445a7207 */ /* 0x040fe20005000000 */
[C---:B------:R-:W-:Y:S01]  /*1990*/  IMAD R50, R49.reuse, 0x2, R10 ;  /* 0x0000000231327824 */ /* 0x040fe200078e020a */
[C---:B------:R-:W-:Y:S02]  /*19a0*/  SEL R92, R68.reuse, R27, !P2 ;  /* 0x0000001b445c7207 */ /* 0x040fe40005000000 */
[C---:B------:R-:W-:Y:S01]  /*19b0*/  SEL R94, R68.reuse, R29, !P2 ;  /* 0x0000001d445e7207 */ /* 0x040fe20005000000 */
[----:B------:R-:W-:Y:S01]  /*19c0*/  IMAD R13, R49, 0x2, R50 ;  /* 0x00000002310d7824 */ /* 0x000fe200078e0232 */
[C---:B------:R-:W-:Y:S02]  /*19d0*/  SEL R98, R68.reuse, R31, !P2 ;  /* 0x0000001f44627207 */ /* 0x040fe40005000000 */
[C---:B------:R-:W-:Y:S02]  /*19e0*/  SEL R34, R68.reuse, R33, !P2 ;  /* 0x0000002144227207 */ /* 0x040fe40005000000 */
[----:B------:R-:W-:-:S02]  /*19f0*/  SEL R66, R68, R35, !P2 ;  /* 0x0000002344427207 */ /* 0x000fc40005000000 */
[----:B------:R-:W-:Y:S02]  /*1a00*/  SEL R68, R68, R37, !P2 ;  /* 0x0000002544447207 */ /* 0x000fe40005000000 */
[----:B-----5:R-:W-:Y:S02]  /*1a10*/  IADD3 R31, P2, PT, R2, UR16, RZ ;  /* 0x00000010021f7c10 */ /* 0x020fe4000ff5e0ff */
[----:B------:R-:W-:Y:S02]  /*1a20*/  LEA.HI R7, R0, 0x3e, RZ, 0x1a ;  /* 0x0000003e00077811 */ /* 0x000fe400078fd0ff */
[----:B------:R-:W-:Y:S02]  /*1a30*/  LEA.HI.X.SX32 R33, R3, UR17, 0x1, P2 ;  /* 0x0000001103217c11 */ /* 0x000fe400090f0eff */
[-C--:B------:R-:W-:Y:S01]  /*1a40*/  LEA R18, P4, R12, R31.reuse, 0x1 ;  /* 0x0000001f0c127211 */ /* 0x080fe200078808ff */
[----:B------:R-:W-:Y:S01]  /*1a50*/  IMAD R85, R7, UR10, RZ ;  /* 0x0000000a07557c24 */ /* 0x000fe2000f8e02ff */
[----:B------:R-:W-:Y:S01]  /*1a60*/  LEA R16, P2, R20, R31, 0x1 ;  /* 0x0000001f14107211 */ /* 0x000fe200078408ff */
[----:B------:R-:W-:Y:S01]  /*1a70*/  IMAD R7, R49, 0x2, R13 ;  /* 0x0000000231077824 */ /* 0x000fe200078e020d */
[----:B------:R-:W-:-:S02]  /*1a80*/  LEA.HI.X.SX32 R19, R12, R33, 0x1, P4 ;  /* 0x000000210c137211 */ /* 0x000fc400020f0eff */
[-C--:B------:R-:W-:Y:S02]  /*1a90*/  LEA R10, P5, R14, R31.reuse, 0x1 ;  /* 0x0000001f0e0a7211 */ /* 0x080fe400078a08ff */
[----:B------:R-:W-:Y:S02]  /*1aa0*/  LEA R36, P4, R24, R31, 0x1 ;  /* 0x0000001f18247211 */ /* 0x000fe400078808ff */
[-C--:B------:R-:W-:Y:S02]  /*1ab0*/  LEA.HI.X.SX32 R17, R20, R33.reuse, 0x1, P2 ;  /* 0x0000002114117211 */ /* 0x080fe400010f0eff */
[-C--:B------:R-:W-:Y:S02]  /*1ac0*/  LEA.HI.X.SX32 R11, R14, R33.reuse, 0x1, P5 ;  /* 0x000000210e0b7211 */ /* 0x080fe400028f0eff */
[----:B------:R-:W-:Y:S02]  /*1ad0*/  LEA.HI.X.SX32 R37, R24, R33, 0x1, P4 ;  /* 0x0000002118257211 */ /* 0x000fe400020f0eff */
[----:B------:R-:W-:-:S02]  /*1ae0*/  LEA R64, P2, R32, R31, 0x1 ;  /* 0x0000001f20407211 */ /* 0x000fc400078408ff */
[CC--:B------:R-:W-:Y:S02]  /*1af0*/  LEA R22, P5, R39.reuse, R31.reuse, 0x1 ;  /* 0x0000001f27167211 */ /* 0x0c0fe400078a08ff */
[----:B------:R-:W-:Y:S02]  /*1b00*/  LEA R62, P4, R38, R31, 0x1 ;  /* 0x0000001f263e7211 */ /* 0x000fe400078808ff */
[-C--:B------:R-:W-:Y:S02]  /*1b10*/  LEA.HI.X.SX32 R65, R32, R33.reuse, 0x1, P2 ;  /* 0x0000002120417211 */ /* 0x080fe400010f0eff */
[-C--:B------:R-:W-:Y:S02]  /*1b20*/  LEA.HI.X.SX32 R23, R39, R33.reuse, 0x1, P5 ;  /* 0x0000002127177211 */ /* 0x080fe400028f0eff */
[----:B------:R-:W-:Y:S02]  /*1b30*/  LEA.HI.X.SX32 R63, R38, R33, 0x1, P4 ;  /* 0x00000021263f7211 */ /* 0x000fe400020f0eff */
[----:B------:R-:W-:-:S02]  /*1b40*/  LEA R20, P2, R41, R31, 0x1 ;  /* 0x0000001f29147211 */ /* 0x000fc400078408ff */
[-C--:B------:R-:W-:Y:S02]  /*1b50*/  LEA R60, P5, R43, R31.reuse, 0x1 ;  /* 0x0000001f2b3c7211 */ /* 0x080fe400078a08ff */
[----:B------:R-:W-:Y:S02]  /*1b60*/  LEA R56, P4, R45, R31, 0x1 ;  /* 0x0000001f2d387211 */ /* 0x000fe400078808ff */
[-C--:B------:R-:W-:Y:S02]  /*1b70*/  LEA.HI.X.SX32 R21, R41, R33.reuse, 0x1, P2 ;  /* 0x0000002129157211 */ /* 0x080fe400010f0eff */
[-C--:B------:R-:W-:Y:S02]  /*1b80*/  LEA.HI.X.SX32 R61, R43, R33.reuse, 0x1, P5 ;  /* 0x000000212b3d7211 */ /* 0x080fe400028f0eff */
[----:B------:R-:W-:Y:S02]  /*1b90*/  LEA.HI.X.SX32 R57, R45, R33, 0x1, P4 ;  /* 0x000000212d397211 */ /* 0x000fe400020f0eff */
[----:B------:R-:W-:-:S02]  /*1ba0*/  LEA R58, P2, R44, R31, 0x1 ;  /* 0x0000001f2c3a7211 */ /* 0x000fc400078408ff */
[-C--:B------:R-:W-:Y:S02]  /*1bb0*/  LEA R8, P5, R103, R31.reuse, 0x1 ;  /* 0x0000001f67087211 */ /* 0x080fe400078a08ff */
[----:B------:R-:W-:Y:S02]  /*1bc0*/  LEA RZ, P4, R47, R31, 0x1 ;  /* 0x0000001f2fff7211 */ /* 0x000fe400078808ff */
[-C--:B------:R-:W-:Y:S02]  /*1bd0*/  LEA.HI.X.SX32 R59, R44, R33.reuse, 0x1, P2 ;  /* 0x000000212c3b7211 */ /* 0x080fe400010f0eff */
[-C--:B------:R-:W-:Y:S02]  /*1be0*/  LEA.HI.X.SX32 R103, R103, R33.reuse, 0x1, P5 ;  /* 0x0000002167677211 */ /* 0x080fe400028f0eff */
[----:B------:R-:W-:Y:S02]  /*1bf0*/  LEA.HI.X.SX32 R47, R47, R33, 0x1, P4 ;  /* 0x000000212f2f7211 */ /* 0x000fe400020f0eff */
[----:B------:R-:W-:-:S02]  /*1c00*/  LEA RZ, P2, R50, R31, 0x1 ;  /* 0x0000001f32ff7211 */ /* 0x000fc400078408ff */
[-C--:B------:R-:W-:Y:S02]  /*1c10*/  LEA R44, P5, R9, R31.reuse, 0x1 ;  /* 0x0000001f092c7211 */ /* 0x080fe400078a08ff */
[----:B------:R-:W-:Y:S02]  /*1c20*/  LEA RZ, P4, R13, R31, 0x1 ;  /* 0x0000001f0dff7211 */ /* 0x000fe400078808ff */
        /* <DEDUP_REMOVED lines=9> */
[----:B------:R-:W-:-:S02]  /*1cc0*/  PLOP3.LUT P0, PT, PT, PT, UP1, 0x80, 0x8 ;  /* 0x000000000008781c */ /* 0x000fc40003f0f018 */
[-C--:B------:R-:W-:Y:S02]  /*1cd0*/  LEA R38, P2, R30, R31.reuse, 0x1 ;  /* 0x0000001f1e267211 */ /* 0x080fe400078408ff */
[-C--:B------:R-:W-:Y:S02]  /*1ce0*/  LEA R26, P5, R40, R31.reuse, 0x1 ;  /* 0x0000001f281a7211 */ /* 0x080fe400078a08ff */
[----:B------:R-:W-:Y:S02]  /*1cf0*/  LEA R28, P4, R42, R31, 0x1 ;  /* 0x0000001f2a1c7211 */ /* 0x000fe400078808ff */
[----:B------:R-:W-:Y:S02]  /*1d00*/  ISETP.LT.AND P0, PT, R4, UR8, P0 ;  /* 0x0000000804007c0c */ /* 0x000fe40008701270 */
[-C--:B------:R-:W-:Y:S02]  /*1d10*/  LEA.HI.X.SX32 R39, R30, R33.reuse, 0x1, P2 ;  /* 0x000000211e277211 */ /* 0x080fe400010f0eff */
[----:B------:R-:W-:-:S02]  /*1d20*/  LEA.HI.X.SX32 R27, R40, R33, 0x1, P5 ;  /* 0x00000021281b7211 */ /* 0x000fc400028f0eff */
[----:B------:R-:W-:Y:S02]  /*1d30*/  LEA.HI.X.SX32 R29, R42, R33, 0x1, P4 ;  /* 0x000000212a1d7211 */ /* 0x000fe400020f0eff */
[C---:B------:R-:W-:Y:S02]  /*1d40*/  LEA.HI R4, R0.reuse, 0xe, RZ, 0x1a ;  /* 0x0000000e00047811 */ /* 0x040fe400078fd0ff */
[----:B------:R-:W-:Y:S02]  /*1d50*/  LEA.HI R5, R0, 0x1e, RZ, 0x1a ;  /* 0x0000001e00057811 */ /* 0x000fe400078fd0ff */
[-C--:B------:R-:W-:Y:S01]  /*1d60*/  LEA R52, P2, R48, R31.reuse, 0x1 ;  /* 0x0000001f30347211 */ /* 0x080fe200078408ff */
[----:B------:R-:W-:Y:S01]  /*1d70*/  IMAD R4, R4, UR10, RZ ;  /* 0x0000000a04047c24 */ /* 0x000fe2000f8e02ff */
[-C--:B------:R-:W-:Y:S01]  /*1d80*/  LEA RZ, P5, R7, R31.reuse, 0x1 ;  /* 0x0000001f07ff7211 */ /* 0x080fe200078a08ff */
[----:B------:R-:W-:Y:S01]  /*1d90*/  IMAD R5, R5, UR10, RZ ;  /* 0x0000000a05057c24 */ /* 0x000fe2000f8e02ff */
[----:B------:R-:W-:Y:S01]  /*1da0*/  LEA R101, P4, R102, R31, 0x1 ;  /* 0x0000001f66657211 */ /* 0x000fe200078808ff */
[----:B------:R-:W-:Y:S01]  /*1db0*/  UIADD3 UR10, UPT, UPT, UR13, 0x6000, URZ ;  /* 0x000060000d0a7890 */ /* 0x000fe2000fffe0ff */
[----:B------:R-:W-:-:S02]  /*1dc0*/  LEA.HI.X.SX32 R53, R48, R33, 0x1, P2 ;  /* 0x0000002130357211 */ /* 0x000fc400010f0eff */
[-C--:B------:R-:W-:Y:S02]  /*1dd0*/  LEA.HI.X.SX32 R41, R7, R33.reuse, 0x1, P5 ;  /* 0x0000002107297211 */ /* 0x080fe400028f0eff */
[----:B------:R-:W-:Y:S02]  /*1de0*/  LEA.HI.X.SX32 R102, R102, R33, 0x1, P4 ;  /* 0x0000002166667211 */ /* 0x000fe400020f0eff */
[CC--:B------:R-:W-:Y:S02]  /*1df0*/  LEA R48, P5, R46.reuse, R31.reuse, 0x1 ;  /* 0x0000001f2e307211 */ /* 0x0c0fe400078a08ff */
[C---:B------:R-:W-:Y:S02]  /*1e00*/  LEA R32, P4, R67.reuse, R31, 0x1 ;  /* 0x0000001f43207211 */ /* 0x040fe400078808ff */
[-C--:B------:R-:W-:Y:S02]  /*1e10*/  LEA.HI.X.SX32 R49, R46, R33.reuse, 0x1, P5 ;  /* 0x000000212e317211 */ /* 0x080fe400028f0eff */
[----:B------:R-:W-:-:S02]  /*1e20*/  LEA.HI.X.SX32 R67, R67, R33, 0x1, P4 ;  /* 0x0000002143437211 */ /* 0x000fc400020f0eff */
[CC--:B------:R-:W-:Y:S02]  /*1e30*/  LEA R78, P5, R4.reuse, R31.reuse, 0x1 ;  /* 0x0000001f044e7211 */ /* 0x0c0fe400078a08ff */
[C---:B------:R-:W-:Y:S02]  /*1e40*/  LEA R80, P4, R5.reuse, R31, 0x1 ;  /* 0x0000001f05507211 */ /* 0x040fe400078808ff */
[-C--:B------:R-:W-:Y:S02]  /*1e50*/  LEA.HI.X.SX32 R79, R4, R33.reuse, 0x1, P5 ;  /* 0x00000021044f7211 */ /* 0x080fe400028f0eff */
[----:B------:R-:W-:Y:S02]  /*1e60*/  LEA.HI.X.SX32 R81, R5, R33, 0x1, P4 ;  /* 0x0000002105517211 */ /* 0x000fe400020f0eff */
[----:B------:R-:W-:Y:S02]  /*1e70*/  LEA R76, P2, R15, UR18, 0x1 ;  /* 0x000000120f4c7c11 */ /* 0x000fe4000f8408ff */
[----:B------:R-:W-:-:S02]  /*1e80*/  LEA R82, P5, R6, R31, 0x1 ;  /* 0x0000001f06527211 */ /* 0x000fc400078a08ff */
[----:B------:R-:W-:Y:S02]  /*1e90*/  LEA R84, P4, R85, R31, 0x1 ;  /* 0x0000001f55547211 */ /* 0x000fe400078808ff */
[----:B------:R-:W-:Y:S02]  /*1ea0*/  LEA.HI.X.SX32 R30, R15, UR19, 0x1, P2 ;  /* 0x000000130f1e7c11 */ /* 0x000fe400090f0eff */
[-C--:B------:R-:W-:Y:S02]  /*1eb0*/  LEA.HI.X.SX32 R83, R6, R33.reuse, 0x1, P5 ;  /* 0x0000002106537211 */ /* 0x080fe400028f0eff */
[----:B------:R-:W-:Y:S02]  /*1ec0*/  LEA.HI.X.SX32 R85, R85, R33, 0x1, P4 ;  /* 0x0000002155557211 */ /* 0x000fe400020f0eff */
[----:B------:R-:W-:Y:S01]  /*1ed0*/  LOP3.LUT R5, R111, 0x12, RZ, 0xfc, !PT ;  /* 0x000000126f057812 */ /* 0x000fe200078efcff */
[----:B------:R-:W-:Y:S06]  /*1ee0*/  BRA.U UP0, `(.L_x_5) ;  /* 0x0000000100187547 */ /* 0x000fec000b800000 */
[----:B------:R-:W-:Y:S01]  /*1ef0*/  ELECT P2, URZ, PT ;  /* 0x0000000000ff782f */ /* 0x000fe20003840000 */
[----:B------:R-:W-:Y:S01]  /*1f00*/  IMAD.MOV.U32 R4, RZ, RZ, 0x1 ;  /* 0x00000001ff047424 */ /* 0x000fe200078e00ff */
[----:B------:R-:W-:Y:S01]  /*1f10*/  UMOV UR6, 0x40 ;  /* 0x0000004000067882 */ /* 0x000fe20000000000 */
[----:B------:R-:W-:Y:S01]  /*1f20*/  UVIRTCOUNT.DEALLOC.SMPOOL 0x80 ;  /* 0x000000800000784c */ /* 0x000fe20000000000 */
[----:B------:R-:W-:-:S09]  /*1f30*/  ULEA UR6, UR5, UR6, 0x18 ;  /* 0x0000000605067291 */ /* 0x000fd2000f8ec0ff */
[----:B------:R0:W-:Y:S03]  /*1f40*/  @P2 STS.U8 [UR6], R4 ;  /* 0x00000004ff002988 */ /* 0x0001e60008000006 */
.L_x_5:
[----:B------:R-:W-:Y:S01]  /*1f50*/  UIADD3 UR9, UPT, UPT, UR12, UR4, URZ ;  /* 0x000000040c097290 */ /* 0x000fe2000fffe0ff */
[----:B------:R-:W1:Y:S01]  /*1f60*/  LDC.64 R86, c[0x0][0x3a8] ;  /* 0x0000ea00ff567b82 */ /* 0x000e620000000a00 */
[----:B------:R-:W-:Y:S01]  /*1f70*/  VOTEU.ALL UP2, P6 ;  /* 0x0000000000ff7886 */ /* 0x000fe20003040000 */
[----:B------:R-:W-:Y:S01]  /*1f80*/  VOTEU.ALL UP3, P6 ;  /* 0x0000000000ff7886 */ /* 0x000fe20003060000 */
[----:B------:R-:W-:Y:S01]  /*1f90*/  PLOP3.LUT P4, PT, PT, PT, UP1, 0x80, 0x8 ;  /* 0x000000000008781c */ /* 0x000fe20003f8f018 */
[----:B------:R-:W2:Y:S01]  /*1fa0*/  LDCU.64 UR18, c[0x0][0x380] ;  /* 0x00007000ff1277ac */ /* 0x000ea20008000a00 */
[----:B------:R-:W-:Y:S01]  /*1fb0*/  PRMT R14, RZ, 0x7610, R14 ;  /* 0x00007610ff0e7816 */ /* 0x000fe2000000000e */
[----:B------:R-:W-:-:S04]  /*1fc0*/  @!UP2 UIADD3 UR4, UPT, UPT, -UR7, 0x100000, URZ ;  /* 0x001000000704a890 */ /* 0x000fc8000fffe1ff */
[----:B------:R-:W-:Y:S02]  /*1fd0*/  @!UP2 USHF.L.U32 UR5, UR4, 0xb, URZ ;  /* 0x0000000b0405a899 */ /* 0x000fe400080006ff */
[----:B------:R-:W-:Y:S01]  /*1fe0*/  @!UP2 USHF.L.U32 UR4, UR4, 0x1, URZ ;  /* 0x000000010404a899 */ /* 0x000fe200080006ff */
[----:B------:R-:W-:Y:S01]  /*1ff0*/  STTM.16dp32bit_t0_t15.x16 tmem[UR9], RZ ;  /* 0x000000ff000079ed */ /* 0x000fe20008a00009 */
[----:B------:R-:W-:Y:S01]  /*2000*/  STTM.16dp32bit_t16_t31.x16 tmem[UR9+0x10], RZ ;  /* 0x000010ff000079ed */ /* 0x000fe20008a20009 */
[----:B------:R-:W3:Y:S02]  /*2010*/  FENCE.VIEW.ASYNC.T ;  /* 0x00000000000073c6 */ /* 0x000ee40000000200 */
[----:B---3--:R-:W-:Y:S01]  /*2020*/  BAR.SYNC.DEFER_BLOCKING 0x0 ;  /* 0x0000000000007b1d */ /* 0x008fe20000010000 */
[----:B------:R-:W-:Y:S02]  /*2030*/  ISETP.LT.AND P4, PT, R5, UR8, P4 ;  /* 0x0000000805007c0c */ /* 0x000fe4000a781270 */
[----:B------:R-:W-:-:S02]  /*2040*/  PRMT R31, RZ, 0x7610, R31 ;  /* 0x00007610ff1f7816 */ /* 0x000fc4000000001f */
[----:B------:R-:W-:Y:S02]  /*2050*/  PRMT R12, RZ, 0x7610, R12 ;  /* 0x00007610ff0c7816 */ /* 0x000fe4000000000c */
[C---:B0-----:R-:W-:Y:S02]  /*2060*/  LOP3.LUT R4, R111.reuse, 0x2, RZ, 0xfc, !PT ;  /* 0x000000026f047812 */ /* 0x041fe400078efcff */
[----:B------:R-:W-:Y:S01]  /*2070*/  PLOP3.LUT P2, PT, PT, PT, UP1, 0x80, 0x8 ;  /* 0x000000000008781c */ /* 0x000fe20003f4f018 */
[----:B------:R-:W0:Y:S02]  /*2080*/  FENCE.VIEW.ASYNC.S ;  /* 0x00000000000073c6 */ /* 0x000e240000000000 */
[----:B0-----:R0:W3:Y:S02]  /*2090*/  @!UP3 SYNCS.EXCH.64 URZ, [UR10], UR4 ;  /* 0x000000040affb5b2 */ /* 0x0010e40008000100 */
[----:B---3--:R-:W-:Y:S01]  /*20a0*/  BAR.SYNC.DEFER_BLOCKING 0x0 ;  /* 0x0000000000007b1d */ /* 0x008fe20000010000 */
[----:B-1----:R-:W-:Y:S01]  /*20b0*/  IMAD R13, R111, R86, RZ ;  /* 0x000000566f0d7224 */ /* 0x002fe200078e02ff */
[----:B------:R-:W-:-:S02]  /*20c0*/  PRMT R33, RZ, 0x7610, R33 ;  /* 0x00007610ff217816 */ /* 0x000fc40000000021 */
[C---:B------:R-:W-:Y:S01]  /*20d0*/  LOP3.LUT R9, R111.reuse, 0x1a, RZ, 0xfc, !PT ;  /* 0x0000001a6f097812 */ /* 0x040fe200078efcff */
[C---:B------:R-:W-:Y:S01]  /*20e0*/  IMAD R13, R86.reuse, 0x2, R13 ;  /* 0x00000002560d7824 */ /* 0x040fe200078e020d */
[C---:B------:R-:W-:Y:S02]  /*20f0*/  LOP3.LUT R5, R111.reuse, 0x18, RZ, 0xfc, !PT ;  /* 0x000000186f057812 */ /* 0x040fe400078efcff */
[----:B------:R-:W-:Y:S01]  /*2100*/  LOP3.LUT R7, R111, 0x20, RZ, 0xfc, !PT ;  /* 0x000000206f077812 */ /* 0x000fe200078efcff */
[----:B------:R-:W-:Y:S01]  /*2110*/  IMAD R15, R86, 0x2, R13 ;  /* 0x00000002560f7824 */ /* 0x000fe200078e020d */
[----:B------:R-:W-:Y:S01]  /*2120*/  PRMT R35, RZ, 0x7610, R35 ;  /* 0x00007610ff237816 */ /* 0x000fe20000000023 */
[----:B0-----:R-:W0:Y:S01]  /*2130*/  LDCU UR4, c[0x0][0x3b0] ;  /* 0x00007600ff0477ac */ /* 0x001e220008000800 */
[----:B------:R-:W-:Y:S01]  /*2140*/  ISETP.LT.AND P2, PT, R4, UR8, P2 ;  /* 0x0000000804007c0c */ /* 0x000fe20009741270 */
[----:B------:R1:W3:Y:S04]  /*2150*/  @P1 LDG.E.U16 R14, desc[UR22][R16.64] ;  /* 0x00000016100e1981 */ /* 0x0002e8000c1e1500 */
[----:B------:R4:W5:Y:S04]  /*2160*/  @P0 LDG.E.U16 R31, desc[UR22][R10.64] ;  /* 0x000000160a1f0981 */ /* 0x000968000c1e1500 */
[----:B------:R0:W3:Y:S01]  /*2170*/  @P4 LDG.E.U16 R33, desc[UR22][R36.64] ;  /* 0x0000001624214981 */ /* 0x0000e2000c1e1500 */
[----:B-1----:R-:W-:-:S03]  /*2180*/  IMAD R17, R86, 0x2, R15 ;  /* 0x0000000256117824 */ /* 0x002fc600078e020f */
[----:B------:R-:W3:Y:S01]  /*2190*/  @P3 LDG.E.U16 R12, desc[UR22][R18.64] ;  /* 0x00000016120c3981 */ /* 0x000ee2000c1e1500 */
[----:B------:R-:W-:Y:S01]  /*21a0*/  IMAD R104, R86, 0x2, R17 ;  /* 0x0000000256687824 */ /* 0x000fe200078e0211 */
[----:B----4-:R-:W-:-:S03]  /*21b0*/  LOP3.LUT R11, R111, 0x22, RZ, 0xfc, !PT ;  /* 0x000000226f0b7812 */ /* 0x010fc600078efcff */
[C---:B------:R-:W-:Y:S01]  /*21c0*/  IMAD R89, R86.reuse, 0x2, R104 ;  /* 0x0000000256597824 */ /* 0x040fe200078e0268 */
[----:B------:R-:W-:Y:S02]  /*21d0*/  PLOP3.LUT P4, PT, PT, PT, UP1, 0x80, 0x8 ;  /* 0x000000000008781c */ /* 0x000fe40003f8f018 */
[----:B------:R-:W-:Y:S01]  /*21e0*/  PLOP3.LUT P3, PT, PT, PT, UP1, 0x80, 0x8 ;  /* 0x000000000008781c */ /* 0x000fe20003f6f018 */
[C---:B------:R-:W-:Y:S01]  /*21f0*/  IMAD R91, R86.reuse, 0x2, R89 ;  /* 0x00000002565b7824 */ /* 0x040fe200078e0259 */
[----:B------:R-:W-:Y:S02]  /*2200*/  ISETP.LT.AND P4, PT, R11, UR8, P4 ;  /* 0x000000080b007c0c */ /* 0x000fe4000a781270 */
[----:B------:R-:W-:Y:S01]  /*2210*/  PLOP3.LUT P0, PT, PT, PT, UP1, 0x80, 0x8 ;  /* 0x000000000008781c */ /* 0x000fe20003f0f018 */
[C---:B------:R-:W-:Y:S01]  /*2220*/  IMAD R93, R86.reuse, 0x4, R91 ;  /* 0x00000004565d7824 */ /* 0x040fe200078e025b */
[----:B------:R-:W-:Y:S02]  /*2230*/  ISETP.LT.AND P3, PT, R9, UR8, P3 ;  /* 0x0000000809007c0c */ /* 0x000fe40009f61270 */
[----:B------:R-:W-:Y:S01]  /*2240*/  ISETP.LT.AND P0, PT, R5, UR8, P0 ;  /* 0x0000000805007c0c */ /* 0x000fe20008701270 */
[----:B------:R-:W-:Y:S01]  /*2250*/  IMAD R95, R86, 0x2, R93 ;  /* 0x00000002565f7824 */ /* 0x000fe200078e025d */
[----:B0-----:R-:W-:-:S02]  /*2260*/  PRMT R37, RZ, 0x7610, R37 ;  /* 0x00007610ff257816 */ /* 0x001fc40000000025 */
[----:B------:R-:W-:Y:S01]  /*2270*/  PLOP3.LUT P1, PT, PT, PT, UP1, 0x80, 0x8 ;  /* 0x000000000008781c */ /* 0x000fe20003f2f018 */
[----:B------:R-:W-:Y:S01]  /*2280*/  IMAD R99, R86, 0x2, R95 ;  /* 0x0000000256637824 */ /* 0x000fe200078e025f */
[----:B------:R-:W-:Y:S02]  /*2290*/  PRMT R16, RZ, 0x7610, R16 ;  /* 0x00007610ff107816 */ /* 0x000fe40000000010 */
[----:B------:R-:W-:Y:S01]  /*22a0*/  ISETP.LT.AND P1, PT, R7, UR8, P1 ;  /* 0x0000000807007c0c */ /* 0x000fe20008f21270 */
[----:B------:R0:W4:Y:S01]  /*22b0*/  @P4 LDG.E.U16 R37, desc[UR22][R20.64] ;  /* 0x0000001614254981 */ /* 0x000122000c1e1500 */
[----:B------:R-:W-:-:S03]  /*22c0*/  LOP3.LUT R15, R111, 0x30, RZ, 0xfc, !PT ;  /* 0x000000306f0f7812 */ /* 0x000fc600078efcff */
[----:B------:R-:W3:Y:S01]  /*22d0*/  @P3 LDG.E.U16 R35, desc[UR22][R62.64] ;  /* 0x000000163e233981 */ /* 0x000ee2000c1e1500 */
[----:B------:R-:W-:Y:S02]  /*22e0*/  PLOP3.LUT P3, PT, PT, PT, UP1, 0x80, 0x8 ;  /* 0x000000000008781c */ /* 0x000fe40003f6f018 */
[----:B------:R-:W-:Y:S01]  /*22f0*/  LOP3.LUT R4, R111, 0xc, RZ, 0xfc, !PT ;  /* 0x0000000c6f047812 */ /* 0x000fe200078efcff */
[----:B------:R-:W3:Y:S01]  /*2300*/  @P0 LDG.E.U16 R16, desc[UR22][R64.64] ;  /* 0x0000001640100981 */ /* 0x000ee2000c1e1500 */
[----:B0-----:R-:W-:Y:S01]  /*2310*/  IMAD R21, R86, 0x2, R99 ;  /* 0x0000000256157824 */ /* 0x001fe200078e0263 */
[----:B------:R-:W-:-:S03]  /*2320*/  PLOP3.LUT P0, PT, PT, PT, UP1, 0x80, 0x8 ;  /* 0x000000000008781c */ /* 0x000fc60003f0f018 */
[C---:B------:R-:W-:Y:S01]  /*2330*/  IMAD R21, R86.reuse, 0x2, R21 ;  /* 0x0000000256157824 */ /* 0x040fe200078e0215 */
[----:B------:R-:W-:Y:S02]  /*2340*/  PRMT R18, RZ, 0x7610, R18 ;  /* 0x00007610ff127816 */ /* 0x000fe40000000012 */
[----:B------:R-:W-:Y:S01]  /*2350*/  ISETP.LT.AND P3, PT, R15, UR8, P3 ;  /* 0x000000080f007c0c */ /* 0x000fe20009f61270 */
[----:B------:R-:W-:Y:S01]  /*2360*/  IMAD R21, R86, 0x2, R21 ;  /* 0x0000000256157824 */ /* 0x000fe200078e0215 */
[----:B------:R-:W-:Y:S02]  /*2370*/  ISETP.LT.AND P0, PT, R4, UR8, P0 ;  /* 0x0000000804007c0c */ /* 0x000fe40008701270 */
[C---:B------:R-:W-:Y:S01]  /*2380*/  LOP3.LUT R17, R111.reuse, 0x2a, RZ, 0xfc, !PT ;  /* 0x0000002a6f117812 */ /* 0x040fe200078efcff */
[----:B------:R0:W3:Y:S01]  /*2390*/  @P1 LDG.E.U16 R18, desc[UR22][R22.64] ;  /* 0x0000001616121981 */ /* 0x0000e2000c1e1500 */
[----:B------:R-:W-:Y:S01]  /*23a0*/  PLOP3.LUT P4, PT, PT, PT, UP1, 0x80, 0x8 ;  /* 0x000000000008781c */ /* 0x000fe20003f8f018 */
[----:B------:R-:W-:Y:S01]  /*23b0*/  IMAD R21, R86, 0x2, R21 ;  /* 0x0000000256157824 */ /* 0x000fe200078e0215 */
[----:B------:R-:W-:-:S02]  /*23c0*/  LOP3.LUT R19, R111, 0x32, RZ, 0xfc, !PT ;  /* 0x000000326f137812 */ /* 0x000fc400078efcff */
[----:B------:R-:W-:Y:S02]  /*23d0*/  ISETP.LT.AND P5, PT, R17, UR8, P4 ;  /* 0x0000000811007c0c */ /* 0x000fe4000a7a1270 */
[----:B------:R-:W-:Y:S02]  /*23e0*/  PLOP3.LUT P4, PT, PT, PT, UP1, 0x80, 0x8 ;  /* 0x000000000008781c */ /* 0x000fe40003f8f018 */
[----:B0-----:R-:W-:Y:S01]  /*23f0*/  PRMT R22, RZ, 0x7610, R22 ;  /* 0x00007610ff167816 */ /* 0x001fe20000000016 */
[----:B------:R-:W-:Y:S01]  /*2400*/  IMAD R23, R86, 0x4, R21 ;  /* 0x0000000456177824 */ /* 0x000fe200078e0215 */
[----:B------:R-:W-:Y:S02]  /*2410*/  PRMT R163, RZ, 0x7610, R163 ;  /* 0x00007610ffa37816 */ /* 0x000fe400000000a3 */
[----:B------:R-:W-:Y:S02]  /*2420*/  LOP3.LUT R13, R111, 0x28, RZ, 0xfc, !PT ;  /* 0x000000286f0d7812 */ /* 0x000fe400078efcff */
[----:B------:R-:W-:Y:S01]  /*2430*/  PLOP3.LUT P1, PT, PT, PT, UP1, 0x80, 0x8 ;  /* 0x000000000008781c */ /* 0x000fe20003f2f018 */
[----:B------:R0:W3:Y:S01]  /*2440*/  @P3 LDG.E.U16 R22, desc[UR22][R56.64] ;  /* 0x0000001638163981 */ /* 0x0000e2000c1e1500 */
[----:B------:R-:W-:-:S02]  /*2450*/  ISETP.LT.AND P4, PT, R19, UR8, P4 ;  /* 0x0000000813007c0c */ /* 0x000fc4000a781270 */
[----:B------:R-:W-:Y:S01]  /*2460*/  ISETP.LT.AND P1, PT, R13, UR8, P1 ;  /* 0x000000080d007c0c */ /* 0x000fe20008f21270 */
[----:B------:R-:W3:Y:S01]  /*2470*/  @P0 LDG.E.U16 R163, desc[UR22][R54.64] ;  /* 0x0000001636a30981 */ /* 0x000ee2000c1e1500 */
[C---:B------:R-:W-:Y:S02]  /*2480*/  LOP3.LUT R6, R111.reuse, 0x14, RZ, 0xfc, !PT ;  /* 0x000000146f067812 */ /* 0x040fe400078efcff */
[----:B------:R-:W-:Y:S01]  /*2490*/  PLOP3.LUT P3, PT, PT, PT, UP1, 0x80, 0x8 ;  /* 0x000000000008781c */ /* 0x000fe20003f6f018 */
[C---:B0-----:R-:W-:Y:S01]  /*24a0*/  IMAD R57, R86.reuse, 0x2, R23 ;  /* 0x0000000256397824 */ /* 0x041fe200078e0217 */
[----:B------:R-:W-:Y:S02]  /*24b0*/  LOP3.LUT R21, R111, 0x1c, RZ, 0xfc, !PT ;  /* 0x0000001c6f157812 */ /* 0x000fe400078efcff */
[----:B------:R-:W-:Y:S01]  /*24c0*/  PLOP3.LUT P0, PT, PT, PT, UP1, 0x80, 0x8 ;  /* 0x000000000008781c */ /* 0x000fe20003f0f018 */
[----:B------:R-:W-:Y:S01]  /*24d0*/  IMAD R57, R86, 0x2, R57 ;  /* 0x0000000256397824 */ /* 0x000fe200078e0239 */
[----:B------:R-:W-:-:S02]  /*24e0*/  ISETP.LT.AND P3, PT, R6, UR8, P3 ;  /* 0x0000000806007c0c */ /* 0x000fc40009f61270 */
[----:B------:R-:W-:Y:S01]  /*24f0*/  PRMT R6, RZ, 0x7610, R6 ;  /* 0x00007610ff067816 */ /* 0x000fe20000000006 */
[C---:B------:R-:W-:Y:S01]  /*2500*/  IMAD R57, R86.reuse, 0x2, R57 ;  /* 0x0000000256397824 */ /* 0x040fe200078e0239 */
[----:B------:R-:W-:Y:S02]  /*2510*/  ISETP.LT.AND P0, PT, R21, UR8, P0 ;  /* 0x0000000815007c0c */ /* 0x000fe40008701270 */
[----:B------:R-:W-:Y:S01]  /*2520*/  PRMT R20, RZ, 0x7610, R20 ;  /* 0x00007610ff147816 */ /* 0x000fe20000000014 */
[C---:B------:R-:W-:Y:S01]  /*2530*/  IMAD R57, R86.reuse, 0x2, R57 ;  /* 0x0000000256397824 */ /* 0x040fe200078e0239 */
[----:B------:R-:W3:Y:S01]  /*2540*/  @P4 LDG.E.U16 R6, desc[UR22][R44.64] ;  /* 0x000000162c064981 */ /* 0x000ee2000c1e1500 */
[C---:B------:R-:W-:Y:S02]  /*2550*/  LOP3.LUT R23, R111.reuse, 0x24, RZ, 0xfc, !PT ;  /* 0x000000246f177812 */ /* 0x040fe400078efcff */
[----:B------:R-:W-:Y:S01]  /*2560*/  PLOP3.LUT P4, PT, PT, PT, UP1, 0x80, 0x8 ;  /* 0x000000000008781c */ /* 0x000fe20003f8f018 */
[----:B------:R-:W3:Y:S01]  /*2570*/  @P1 LDG.E.U16 R20, desc[UR22][R60.64] ;  /* 0x000000163c141981 */ /* 0x000ee2000c1e1500 */
[----:B------:R-:W-:Y:S01]  /*2580*/  PRMT R142, RZ, 0x7610, R142 ;  /* 0x00007610ff8e7816 */ /* 0x000fe2000000008e */
[----:B------:R-:W-:Y:S01]  /*2590*/  IMAD R57, R86, 0x2, R57 ;  /* 0x0000000256397824 */ /* 0x000fe200078e0239 */
[----:B------:R-:W-:-:S02]  /*25a0*/  LOP3.LUT R10, R111, 0x16, RZ, 0xfc, !PT ;  /* 0x000000166f0a7812 */ /* 0x000fc400078efcff */
[----:B------:R-:W-:Y:S02]  /*25b0*/  PLOP3.LUT P1, PT, PT, PT, UP1, 0x80, 0x8 ;  /* 0x000000000008781c */ /* 0x000fe40003f2f018 */
[----:B------:R-:W-:Y:S01]  /*25c0*/  ISETP.LT.AND P4, PT, R23, UR8, P4 ;  /* 0x0000000817007c0c */ /* 0x000fe2000a781270 */
[----:B------:R0:W3:Y:S01]  /*25d0*/  @P0 LDG.E.U16 R142, desc[UR22][R26.64] ;  /* 0x000000161a8e0981 */ /* 0x0000e2000c1e1500 */
[----:B------:R-:W-:Y:S01]  /*25e0*/  ISETP.LT.AND P1, PT, R10, UR8, P1 ;  /* 0x000000080a007c0c */ /* 0x000fe20008f21270 */
[C---:B------:R-:W-:Y:S01]  /*25f0*/  IMAD R57, R86.reuse, 0x2, R57 ;  /* 0x0000000256397824 */ /* 0x040fe200078e0239 */
[----:B------:R-:W-:Y:S02]  /*2600*/  PLOP3.LUT P0, PT, PT, PT, UP1, 0x80, 0x8 ;  /* 0x000000000008781c */ /* 0x000fe40003f0f018 */
[----:B------:R-:W-:Y:S01]  /*2610*/  PRMT R144, RZ, 0x7610, R144 ;  /* 0x00007610ff907816 */ /* 0x000fe20000000090 */
[----:B------:R-:W-:Y:S01]  /*2620*/  IMAD R57, R86, 0x4, R57 ;  /* 0x0000000456397824 */ /* 0x000fe200078e0239 */
[----:B------:R-:W-:-:S02]  /*2630*/  ISETP.LT.AND P0, PT, R111, UR8, P0 ;  /* 0x000000086f007c0c */ /* 0x000fc40008701270 */
[----:B------:R-:W-:Y:S01]  /*2640*/  PRMT R113, RZ, 0x7610, R113 ;  /* 0x00007610ff717816 */ /* 0x000fe20000000071 */
[C---:B------:R-:W-:Y:S01]  /*2650*/  IMAD R57, R86.reuse, 0x2, R57 ;  /* 0x0000000256397824 */ /* 0x040fe200078e0239 */
[----:B------:R-:W-:Y:S01]  /*2660*/  PRMT R165, RZ, 0x7610, R165 ;  /* 0x00007610ffa57816 */ /* 0x000fe200000000a5 */
[----:B------:R1:W3:Y:S01]  /*2670*/  @P4 LDG.E.U16 R144, desc[UR22][R28.64] ;  /* 0x000000161c904981 */ /* 0x0002e2000c1e1500 */
[----:B------:R-:W-:Y:S01]  /*2680*/  PRMT R10, RZ, 0x7610, R10 ;  /* 0x00007610ff0a7816 */ /* 0x000fe2000000000a */
[C---:B------:R-:W-:Y:S01]  /*2690*/  IMAD R57, R86.reuse, 0x2, R57 ;  /* 0x0000000256397824 */ /* 0x040fe200078e0239 */
[C---:B------:R-:W-:Y:S01]  /*26a0*/  LOP3.LUT R109, R111.reuse, 0x38, RZ, 0xfc, !PT ;  /* 0x000000386f6d7812 */ /* 0x040fe200078efcff */
[----:B------:R2:W3:Y:S01]  /*26b0*/  @P1 LDG.E.U16 R113, desc[UR22][R38.64] ;  /* 0x0000001626711981 */ /* 0x0004e2000c1e1500 */
[----:B------:R-:W-:Y:S02]  /*26c0*/  PLOP3.LUT P4, PT, PT, PT, UP1, 0x80, 0x8 ;  /* 0x000000000008781c */ /* 0x000fe40003f8f018 */
[----:B0-----:R-:W-:Y:S01]  /*26d0*/  LOP3.LUT R27, R111, 0x26, RZ, 0xfc, !PT ;  /* 0x000000266f1b7812 */ /* 0x001fe200078efcff */
[----:B------:R0:W3:Y:S01]  /*26e0*/  @P3 LDG.E.U16 R165, desc[UR22][R24.64] ;  /* 0x0000001618a53981 */ /* 0x0000e2000c1e1500 */
[----:B------:R-:W-:Y:S01]  /*26f0*/  PLOP3.LUT P3, PT, PT, PT, UP1, 0x80, 0x8 ;  /* 0x000000000008781c */ /* 0x000fe20003f6f018 */
[----:B-1----:R-:W-:Y:S01]  /*2700*/  IMAD R29, R86, 0x2, R57 ;  /* 0x00000002561d7824 */ /* 0x002fe200078e0239 */
[----:B------:R-:W-:Y:S01]  /*2710*/  ISETP.LT.AND P4, PT, R109, UR8, P4 ;  /* 0x000000086d007c0c */ /* 0x000fe2000a781270 */
[----:B--2---:R-:W-:-:S02]  /*2720*/  IMAD.MOV.U32 R38, RZ, RZ, R8 ;  /* 0x000000ffff267224 */ /* 0x004fc400078e0008 */
[----:B------:R-:W-:Y:S01]  /*2730*/  IMAD.MOV.U32 R39, RZ, RZ, R103 ;  /* 0x000000ffff277224 */ /* 0x000fe200078e0067 */
[----:B------:R-:W-:Y:S01]  /*2740*/  ISETP.LT.AND P3, PT, R27, UR8, P3 ;  /* 0x000000081b007c0c */ /* 0x000fe20009f61270 */
[----:B------:R-:W-:-:S03]  /*2750*/  IMAD R55, R86, 0x2, R29 ;  /* 0x0000000256377824 */ /* 0x000fc600078e021d */
[----:B------:R-:W2:Y:S01]  /*2760*/  @P0 LDG.E.U16 R10, desc[UR22][R38.64] ;  /* 0x00000016260a0981 */ /* 0x000ea2000c1e1500 */
[----:B0-----:R-:W-:Y:S02]  /*2770*/  IADD3 R24, P0, PT, R2, UR18, RZ ;  /* 0x0000001202187c10 */ /* 0x001fe4000ff1e0ff */
[----:B------:R-:W-:Y:S02]  /*2780*/  PRMT R8, RZ, 0x7610, R8 ;  /* 0x00007610ff087816 */ /* 0x000fe40000000008 */
[----:B------:R-:W-:Y:S01]  /*2790*/  LOP3.LUT R25, R111, 0x2c, RZ, 0xfc, !PT ;  /* 0x0000002c6f197812 */ /* 0x000fe200078efcff */
[----:B------:R-:W-:Y:S01]  /*27a0*/  IMAD R50, R55, 0x2, R24 ;  /* 0x0000000237327824 */ /* 0x000fe200078e0218 */
[----:B------:R-:W-:Y:S02]  /*27b0*/  PLOP3.LUT P1, PT, PT, PT, UP1, 0x80, 0x8 ;  /* 0x000000000008781c */ /* 0x000fe40003f2f018 */
[----:B------:R-:W-:Y:S02]  /*27c0*/  PRMT R115, RZ, 0x7610, R115 ;  /* 0x00007610ff737816 */ /* 0x000fe40000000073 */
[----:B------:R-:W-:Y:S01]  /*27d0*/  ISETP.LT.AND P1, PT, R25, UR8, P1 ;  /* 0x0000000819007c0c */ /* 0x000fe20008f21270 */
[----:B------:R-:W2:Y:S01]  /*27e0*/  @P4 LDG.E.U16 R8, desc[UR22][R50.64] ;  /* 0x0000001632084981 */ /* 0x000ea2000c1e1500 */
[----:B------:R-:W-:-:S02]  /*27f0*/  LOP3.LUT R105, R111, 0x3c, RZ, 0xfc, !PT ;  /* 0x0000003c6f697812 */ /* 0x000fc400078efcff */
[----:B------:R-:W-:Y:S01]  /*2800*/  PLOP3.LUT P4, PT, PT, PT, UP1, 0x80, 0x8 ;  /* 0x000000000008781c */ /* 0x000fe20003f8f018 */
[----:B------:R0:W2:Y:S01]  /*2810*/  @P3 LDG.E.U16 R115, desc[UR22][R48.64] ;  /* 0x0000001630733981 */ /* 0x0000a2000c1e1500 */
[----:B------:R-:W-:Y:S01]  /*2820*/  LOP3.LUT R107, R111, 0x3a, RZ, 0xfc, !PT ;  /* 0x0000003a6f6b7812 */ /* 0x000fe200078efcff */
[C---:B------:R-:W-:Y:S01]  /*2830*/  IMAD R55, R86.reuse, 0x2, R55 ;  /* 0x0000000256377824 */ /* 0x040fe200078e0237 */
[----:B------:R-:W-:Y:S02]  /*2840*/  PLOP3.LUT P3, PT, PT, PT, UP1, 0x80, 0x8 ;  /* 0x000000000008781c */ /* 0x000fe40003f6f018 */
[----:B------:R-:W-:Y:S02]  /*2850*/  ISETP.LT.AND P4, PT, R105, UR8, P4 ;  /* 0x0000000869007c0c */ /* 0x000fe4000a781270 */
[----:B------:R-:W-:Y:S02]  /*2860*/  PRMT R146, RZ, 0x7610, R146 ;  /* 0x00007610ff927816 */ /* 0x000fe40000000092 */
[----:B------:R-:W-:Y:S01]  /*2870*/  LEA.HI.X.SX32 R26, R3, UR19, 0x1, P0 ;  /* 0x00000013031a7c11 */ /* 0x000fe200080f0eff */
[----:B0-----:R-:W-:Y:S01]  /*2880*/  IMAD R49, R86, 0x2, R55 ;  /* 0x0000000256317824 */ /* 0x001fe200078e0237 */
[----:B------:R-:W-:-:S02]  /*2890*/  LEA R44, P0, R29, R24, 0x1 ;  /* 0x000000181d2c7211 */ /* 0x000fc400078008ff */
[----:B------:R-:W-:Y:S01]  /*28a0*/  ISETP.LT.AND P3, PT, R107, UR8, P3 ;  /* 0x000000086b007c0c */ /* 0x000fe20009f61270 */
[----:B------:R-:W2:Y:S01]  /*28b0*/  @P1 LDG.E.U16 R146, desc[UR22][R52.64] ;  /* 0x0000001634921981 */ /* 0x000ea2000c1e1500 */
[----:B------:R-:W-:Y:S01]  /*28c0*/  PRMT R150, RZ, 0x7610, R150 ;  /* 0x00007610ff967816 */ /* 0x000fe20000000096 */
[--C-:B------:R-:W-:Y:S01]  /*28d0*/  IMAD R40, R49, 0x2, R24.reuse ;  /* 0x0000000231287824 */ /* 0x100fe200078e0218 */
[----:B------:R-:W-:Y:S02]  /*28e0*/  LEA.HI.X.SX32 R45, R29, R26, 0x1, P0 ;  /* 0x0000001a1d2d7211 */ /* 0x000fe400000f0eff */
[----:B------:R-:W-:Y:S02]  /*28f0*/  LOP3.LUT R103, R111, 0x36, RZ, 0xfc, !PT ;  /* 0x000000366f677812 */ /* 0x000fe400078efcff */
[----:B------:R-:W-:Y:S01]  /*2900*/  PLOP3.LUT P1, PT, PT, PT, UP1, 0x80, 0x8 ;  /* 0x000000000008781c */ /* 0x000fe20003f2f018 */
[----:B------:R-:W-:Y:S01]  /*2910*/  IMAD R42, R55, 0x2, R24 ;  /* 0x00000002372a7824 */ /* 0x000fe200078e0218 */
[----:B------:R-:W-:-:S02]  /*2920*/  LOP3.LUT R29, R111, 0x34, RZ, 0xfc, !PT ;  /* 0x000000346f1d7812 */ /* 0x000fc400078efcff */
[----:B------:R-:W-:Y:S01]  /*2930*/  PRMT R152, RZ, 0x7610, R152 ;  /* 0x00007610ff987816 */ /* 0x000fe20000000098 */
[----:B------:R-:W-:Y:S01]  /*2940*/  IMAD R46, R57, 0x2, R24 ;  /* 0x00000002392e7824 */ /* 0x000fe200078e0218 */
[----:B------:R-:W-:Y:S01]  /*2950*/  PLOP3.LUT P0, PT, PT, PT, UP1, 0x80, 0x8 ;  /* 0x000000000008781c */ /* 0x000fe20003f0f018 */
[----:B------:R-:W5:Y:S01]  /*2960*/  @P4 LDG.E.U16 R150, desc[UR22][R40.64] ;  /* 0x0000001628964981 */ /* 0x000f62000c1e1500 */
[----:B------:R-:W-:Y:S02]  /*2970*/  ISETP.LT.AND P1, PT, R103, UR8, P1 ;  /* 0x0000000867007c0c */ /* 0x000fe40008f21270 */
[----:B------:R-:W-:Y:S01]  /*2980*/  ISETP.LT.AND P0, PT, R29, UR8, P0 ;  /* 0x000000081d007c0c */ /* 0x000fe20008701270 */
[----:B------:R-:W5:Y:S01]  /*2990*/  @P3 LDG.E.U16 R152, desc[UR22][R42.64] ;  /* 0x000000162a983981 */ /* 0x000f62000c1e1500 */
[----:B------:R-:W-:Y:S02]  /*29a0*/  LOP3.LUT R24, R111, 0x4, RZ, 0xfc, !PT ;  /* 0x000000046f187812 */ /* 0x000fe400078efcff */
[----:B------:R-:W-:-:S02]  /*29b0*/  PLOP3.LUT P4, PT, PT, PT, UP1, 0x80, 0x8 ;  /* 0x000000000008781c */ /* 0x000fc40003f8f018 */
[----:B------:R-:W-:Y:S02]  /*29c0*/  LOP3.LUT R26, R111, 0x6, RZ, 0xfc, !PT ;  /* 0x000000066f1a7812 */ /* 0x000fe400078efcff */
[----:B------:R-:W-:Y:S02]  /*29d0*/  PLOP3.LUT P3, PT, PT, PT, UP1, 0x80, 0x8 ;  /* 0x000000000008781c */ /* 0x000fe40003f6f018 */
[----:B------:R-:W-:Y:S02]  /*29e0*/  ISETP.LT.AND P4, PT, R24, UR8, P4 ;  /* 0x0000000818007c0c */ /* 0x000fe4000a781270 */
[----:B------:R-:W-:Y:S02]  /*29f0*/  PRMT R117, RZ, 0x7610, R117 ;  /* 0x00007610ff757816 */ /* 0x000fe40000000075 */
[----:B------:R-:W-:Y:S02]  /*2a00*/  PRMT R148, RZ, 0x7610, R148 ;  /* 0x00007610ff947816 */ /* 0x000fe40000000094 */
[----:B------:R-:W-:-:S02]  /*2a10*/  ISETP.LT.AND P3, PT, R26, UR8, P3 ;  /* 0x000000081a007c0c */ /* 0x000fc40009f61270 */
[----:B------:R0:W5:Y:S01]  /*2a20*/  @P1 LDG.E.U16 R117, desc[UR22][R44.64] ;  /* 0x000000162c751981 */ /* 0x000162000c1e1500 */
[----:B------:R-:W-:Y:S02]  /*2a30*/  PRMT R119, RZ, 0x7610, R119 ;  /* 0x00007610ff777816 */ /* 0x000fe40000000077 */
[----:B------:R-:W-:Y:S01]  /*2a40*/  PRMT R4, RZ, 0x7610, R4 ;  /* 0x00007610ff047816 */ /* 0x000fe20000000004 */
[----:B------:R1:W5:Y:S01]  /*2a50*/  @P0 LDG.E.U16 R148, desc[UR22][R46.64] ;  /* 0x000000162e940981 */ /* 0x000362000c1e1500 */
[----:B------:R-:W-:Y:S01]  /*2a60*/  PRMT R121, RZ, 0x7610, R121 ;  /* 0x00007610ff797816 */ /* 0x000fe20000000079 */
[----:B------:R-:W-:Y:S02]  /*2a70*/  IMAD R69, R69, UR4, RZ ;  /* 0x0000000445457c24 */ /* 0x000fe4000f8e02ff */
[----:B------:R-:W-:Y:S01]  /*2a80*/  IMAD.MOV.U32 R48, RZ, RZ, R32 ;  /* 0x000000ffff307224 */ /* 0x000fe200078e0020 */
[----:B------:R1:W5:Y:S01]  /*2a90*/  @P5 LDG.E.U16 R4, desc[UR22][R58.64] ;  /* 0x000000163a045981 */ /* 0x000362000c1e1500 */
[----:B0-----:R-:W-:-:S02]  /*2aa0*/  IMAD.MOV.U32 R44, RZ, RZ, R101 ;  /* 0x000000ffff2c7224 */ /* 0x001fc400078e0065 */
[----:B------:R-:W-:Y:S02]  /*2ab0*/  IMAD.MOV.U32 R45, RZ, RZ, R102 ;  /* 0x000000ffff2d7224 */ /* 0x000fe400078e0066 */
[----:B-1----:R-:W-:Y:S02]  /*2ac0*/  IMAD R47, R70, UR4, RZ ;  /* 0x00000004462f7c24 */ /* 0x002fe4000f8e02ff */
[----:B------:R-:W-:Y:S01]  /*2ad0*/  IMAD.MOV.U32 R49, RZ, RZ, R67 ;  /* 0x000000ffff317224 */ /* 0x000fe200078e0043 */
[----:B------:R-:W5:Y:S01]  /*2ae0*/  @P4 LDG.E.U16 R119, desc[UR22][R44.64] ;  /* 0x000000162c774981 */ /* 0x000f62000c1e1500 */
[----:B------:R-:W-:Y:S01]  /*2af0*/  IMAD R53, R72, UR4, RZ ;  /* 0x0000000448357c24 */ /* 0x000fe2000f8e02ff */
[-C--:B------:R-:W-:Y:S01]  /*2b00*/  LEA R46, P4, R47, R76.reuse, 0x1 ;  /* 0x0000004c2f2e7211 */ /* 0x080fe200078808ff */
[----:B------:R-:W-:Y:S01]  /*2b10*/  IMAD R73, R73, UR4, RZ ;  /* 0x0000000449497c24 */ /* 0x000fe2000f8e02ff */
[-C--:B------:R-:W-:Y:S01]  /*2b20*/  LEA R42, P5, R69, R76.reuse, 0x1 ;  /* 0x0000004c452a7211 */ /* 0x080fe200078a08ff */
[----:B------:R-:W-:Y:S01]  /*2b30*/  IMAD R71, R71, UR4, RZ ;  /* 0x0000000447477c24 */ /* 0x000fe2000f8e02ff */
[----:B------:R-:W5:Y:S01]  /*2b40*/  @P3 LDG.E.U16 R121, desc[UR22][R48.64] ;  /* 0x0000001630793981 */ /* 0x000f62000c1e1500 */
[----:B------:R-:W-:Y:S01]  /*2b50*/  IMAD R75, R75, UR4, RZ ;  /* 0x000000044b4b7c24 */ /* 0x000fe2000f8e02ff */
[----:B------:R-:W-:Y:S01]  /*2b60*/  LEA R52, P3, R53, R76, 0x1 ;  /* 0x0000004c35347211 */ /* 0x000fe200078608ff */
[----:B------:R-:W-:Y:S01]  /*2b70*/  IMAD R77, R77, UR4, RZ ;  /* 0x000000044d4d7c24 */ /* 0x000fe2000f8e02ff */
[----:B------:R-:W-:-:S02]  /*2b80*/  LEA.HI.X.SX32 R47, R47, R30, 0x1, P4 ;  /* 0x0000001e2f2f7211 */ /* 0x000fc400020f0eff */
[----:B------:R-:W-:Y:S01]  /*2b90*/  LEA R54, P4, R73, R76, 0x1 ;  /* 0x0000004c49367211 */ /* 0x000fe200078808ff */
[----:B------:R-:W-:Y:S01]  /*2ba0*/  IMAD R57, R74, UR4, RZ ;  /* 0x000000044a397c24 */ /* 0x000fe2000f8e02ff */
[----:B------:R-:W-:Y:S02]  /*2bb0*/  LEA.HI.X.SX32 R43, R69, R30, 0x1, P5 ;  /* 0x0000001e452b7211 */ /* 0x000fe400028f0eff */
[----:B------:R-:W-:Y:S01]  /*2bc0*/  LEA R50, P5, R71, R76, 0x1 ;  /* 0x0000004c47327211 */ /* 0x000fe200078a08ff */
[----:B------:R-:W-:Y:S01]  /*2bd0*/  IMAD.MOV.U32 R41, RZ, RZ, R123 ;  /* 0x000000ffff297224 */ /* 0x000fe200078e007b */
[----:B------:R-:W-:Y:S01]  /*2be0*/  LEA.HI.X.SX32 R53, R53, R30, 0x1, P3 ;  /* 0x0000001e35357211 */ /* 0x000fe200018f0eff */
        /* <DEDUP_REMOVED lines=8> */
[----:B------:R-:W-:Y:S01]  /*2c70*/  IMAD R127, R98, UR4, RZ ;  /* 0x00000004627f7c24 */ /* 0x000fe2000f8e02ff */
[----:B------:R-:W-:Y:S01]  /*2c80*/  LEA.HI.X.SX32 R59, R75, R30, 0x1, P3 ;  /* 0x0000001e4b3b7211 */ /* 0x000fe200018f0eff */
[----:B------:R-:W-:Y:S01]  /*2c90*/  IMAD R139, R66, UR4, RZ ;  /* 0x00000004428b7c24 */ /* 0x000fe2000f8e02ff */
[----:B------:R-:W-:Y:S01]  /*2ca0*/  LEA R64, P3, R65, R76, 0x1 ;  /* 0x0000004c41407211 */ /* 0x000fe200078608ff */
[----:B------:R-:W-:Y:S01]  /*2cb0*/  IMAD R129, R34, UR4, RZ ;  /* 0x0000000422817c24 */ /* 0x000fe2000f8e02ff */
[----:B------:R-:W-:-:S02]  /*2cc0*/  LEA.HI.X.SX32 R61, R77, R30, 0x1, P4 ;  /* 0x0000001e4d3d7211 */ /* 0x000fc400020f0eff */
[----:B------:R-:W-:Y:S01]  /*2cd0*/  LEA R66, P4, R123, R76, 0x1 ;  /* 0x0000004c7b427211 */ /* 0x000fe200078808ff */
[----:B------:R-:W-:Y:S01]  /*2ce0*/  IMAD R125, R94, UR4, RZ ;  /* 0x000000045e7d7c24 */ /* 0x000fe2000f8e02ff */
[----:B------:R-:W-:Y:S01]  /*2cf0*/  LEA.HI.X.SX32 R57, R57, R30, 0x1, P5 ;  /* 0x0000001e39397211 */ /* 0x000fe200028f0eff */
[----:B------:R-:W-:Y:S01]  /*2d00*/  IMAD.MOV.U32 R40, RZ, RZ, R100 ;  /* 0x000000ffff287224 */ /* 0x000fe200078e0064 */
[----:B------:R-:W-:Y:S02]  /*2d10*/  PRMT R154, RZ, 0x7610, R154 ;  /* 0x00007610ff9a7816 */ /* 0x000fe4000000009a */
[----:B------:R-:W-:Y:S02]  /*2d20*/  LEA R62, P5, R63, R76, 0x1 ;  /* 0x0000004c3f3e7211 */ /* 0x000fe400078a08ff */
[----:B------:R-:W-:Y:S02]  /*2d30*/  LEA.HI.X.SX32 R65, R65, R30, 0x1, P3 ;  /* 0x0000001e41417211 */ /* 0x000fe400018f0eff */
[----:B------:R-:W-:Y:S01]  /*2d40*/  LEA R70, P3, R127, R76, 0x1 ;  /* 0x0000004c7f467211 */ /* 0x000fe200078608ff */
[----:B------:R-:W-:Y:S01]  /*2d50*/  IMAD R141, R68, UR4, RZ ;  /* 0x00000004448d7c24 */ /* 0x000fe2000f8e02ff */
[----:B------:R-:W-:Y:S01]  /*2d60*/  LEA.HI.X.SX32 R67, R123, R30, 0x1, P4 ;  /* 0x0000001e7b437211 */ /* 0x000fe200020f0eff */
[----:B------:R-:W5:Y:S01]  /*2d70*/  @P2 LDG.E.U16 R154, desc[UR22][R40.64] ;  /* 0x00000016289a2981 */ /* 0x000f62000c1e1500 */
[----:B------:R-:W-:-:S02]  /*2d80*/  LEA.HI R28, R0, 0xe, RZ, 0x1a ;  /* 0x0000000e001c7811 */ /* 0x000fc400078fd0ff */
[----:B------:R-:W-:Y:S02]  /*2d90*/  PLOP3.LUT P1, PT, PT, PT, UP1, 0x80, 0x8 ;  /* 0x000000000008781c */ /* 0x000fe40003f2f018 */
[----:B------:R-:W-:Y:S02]  /*2da0*/  LEA R72, P4, R129, R76, 0x1 ;  /* 0x0000004c81487211 */ /* 0x000fe400078808ff */
[----:B------:R-:W-:Y:S02]  /*2db0*/  LEA.HI.X.SX32 R63, R63, R30, 0x1, P5 ;  /* 0x0000001e3f3f7211 */ /* 0x000fe400028f0eff */
[----:B------:R-:W-:Y:S02]  /*2dc0*/  LEA R68, P5, R125, R76, 0x1 ;  /* 0x0000004c7d447211 */ /* 0x000fe400078a08ff */
[----:B------:R-:W-:Y:S02]  /*2dd0*/  LEA.HI.X.SX32 R71, R127, R30, 0x1, P3 ;  /* 0x0000001e7f477211 */ /* 0x000fe400018f0eff */
[----:B------:R-:W-:-:S02]  /*2de0*/  LEA.HI R36, R0, 0x1e, RZ, 0x1a ;  /* 0x0000001e00247811 */ /* 0x000fc400078fd0ff */
[----:B------:R-:W-:Y:S02]  /*2df0*/  PLOP3.LUT P0, PT, PT, PT, UP1, 0x80, 0x8 ;  /* 0x000000000008781c */ /* 0x000fe40003f0f018 */
[----:B------:R-:W-:Y:S02]  /*2e00*/  ISETP.LT.AND P1, PT, R28, UR8, P1 ;  /* 0x000000081c007c0c */ /* 0x000fe40008f21270 */
[C---:B------:R-:W-:Y:S02]  /*2e10*/  LEA.HI R24, R0.reuse, 0x2e, RZ, 0x1a ;  /* 0x0000002e00187811 */ /* 0x040fe400078fd0ff */
[----:B------:R-:W-:Y:S02]  /*2e20*/  LEA.HI R26, R0, 0x3e, RZ, 0x1a ;  /* 0x0000003e001a7811 */ /* 0x000fe400078fd0ff */
[----:B------:R-:W-:Y:S02]  /*2e30*/  PLOP3.LUT P2, PT, PT, PT, UP1, 0x80, 0x8 ;  /* 0x000000000008781c */ /* 0x000fe40003f4f018 */
[----:B------:R-:W-:-:S02]  /*2e40*/  PLOP3.LUT P3, PT, PT, PT, UP1, 0x80, 0x8 ;  /* 0x000000000008781c */ /* 0x000fc40003f6f018 */
[-C--:B------:R-:W-:Y:S02]  /*2e50*/  LEA.HI.X.SX32 R73, R129, R30.reuse, 0x1, P4 ;  /* 0x0000001e81497211 */ /* 0x080fe400020f0eff */
[----:B------:R-:W-:Y:S02]  /*2e60*/  LOP3.LUT R28, R0, 0x3f, RZ, 0xc0, !PT ;  /* 0x0000003f001c7812 */ /* 0x000fe400078ec0ff */
[----:B------:R-:W-:Y:S02]  /*2e70*/  PLOP3.LUT P4, PT, PT, PT, UP1, 0x80, 0x8 ;  /* 0x000000000008781c */ /* 0x000fe40003f8f018 */
[----:B------:R-:W-:Y:S02]  /*2e80*/  LEA.HI.X.SX32 R69, R125, R30, 0x1, P5 ;  /* 0x0000001e7d457211 */ /* 0x000fe400028f0eff */
[----:B------:R-:W-:Y:S02]  /*2e90*/  LEA R74, P5, R139, R76, 0x1 ;  /* 0x0000004c8b4a7211 */ /* 0x000fe400078a08ff */
[----:B------:R-:W-:-:S02]  /*2ea0*/  ISETP.LT.AND P0, PT, R36, UR8, P0 ;  /* 0x0000000824007c0c */ /* 0x000fc40008701270 */
[----:B------:R-:W-:Y:S02]  /*2eb0*/  ISETP.LT.AND P2, PT, R24, UR8, P2 ;  /* 0x0000000818007c0c */ /* 0x000fe40009741270 */
[----:B------:R-:W-:Y:S02]  /*2ec0*/  ISETP.LT.AND P3, PT, R26, UR8, P3 ;  /* 0x000000081a007c0c */ /* 0x000fe40009f61270 */
[----:B------:R-:W-:Y:S02]  /*2ed0*/  ISETP.LT.AND P4, PT, R28, UR8, P4 ;  /* 0x000000081c007c0c */ /* 0x000fe4000a781270 */
[----:B------:R-:W-:Y:S02]  /*2ee0*/  LEA.HI.X.SX32 R75, R139, R30, 0x1, P5 ;  /* 0x0000001e8b4b7211 */ /* 0x000fe400028f0eff */
[----:B------:R-:W-:Y:S02]  /*2ef0*/  LEA R76, P5, R141, R76, 0x1 ;  /* 0x0000004c8d4c7211 */ /* 0x000fe400078a08ff */
[----:B------:R-:W-:-:S02]  /*2f00*/  PRMT R123, RZ, 0x7610, R123 ;  /* 0x00007610ff7b7816 */ /* 0x000fc4000000007b */
[----:B------:R-:W-:Y:S02]  /*2f10*/  PRMT R125, RZ, 0x7610, R125 ;  /* 0x00007610ff7d7816 */ /* 0x000fe4000000007d */
[----:B------:R-:W-:Y:S02]  /*2f20*/  PRMT R127, RZ, 0x7610, R127 ;  /* 0x00007610ff7f7816 */ /* 0x000fe4000000007f */
[----:B------:R-:W-:Y:S01]  /*2f30*/  PRMT R129, RZ, 0x7610, R129 ;  /* 0x00007610ff817816 */ /* 0x000fe20000000081 */
[----:B------:R-:W5:Y:S01]  /*2f40*/  @P1 LDG.E.U16 R123, desc[UR22][R78.64] ;  /* 0x000000164e7b1981 */ /* 0x000f62000c1e1500 */
[----:B------:R-:W-:Y:S02]  /*2f50*/  LEA.HI.X.SX32 R77, R141, R30, 0x1, P5 ;  /* 0x0000001e8d4d7211 */ /* 0x000fe400028f0eff */
[----:B------:R-:W-:Y:S01]  /*2f60*/  PRMT R110, RZ, 0x7610, R110 ;  /* 0x00007610ff6e7816 */ /* 0x000fe2000000006e */
[----:B------:R-:W5:Y:S01]  /*2f70*/  @P0 LDG.E.U16 R125, desc[UR22][R80.64] ;  /* 0x00000016507d0981 */ /* 0x000f62000c1e1500 */
[----:B------:R-:W-:-:S02]  /*2f80*/  PRMT R112, RZ, 0x7610, R112 ;  /* 0x00007610ff707816 */ /* 0x000fc40000000070 */
[----:B------:R-:W-:Y:S01]  /*2f90*/  PRMT R114, RZ, 0x7610, R114 ;  /* 0x00007610ff727816 */ /* 0x000fe20000000072 */
[----:B------:R-:W5:Y:S01]  /*2fa0*/  @P2 LDG.E.U16 R127, desc[UR22][R82.64] ;  /* 0x00000016527f2981 */ /* 0x000f62000c1e1500 */
[----:B------:R-:W-:Y:S02]  /*2fb0*/  PRMT R138, RZ, 0x7610, R138 ;  /* 0x00007610ff8a7816 */ /* 0x000fe4000000008a */
[----:B------:R-:W-:Y:S01]  /*2fc0*/  PRMT R139, RZ, 0x7610, R139 ;  /* 0x00007610ff8b7816 */ /* 0x000fe2000000008b */
[----:B------:R-:W5:Y:S01]  /*2fd0*/  @P3 LDG.E.U16 R129, desc[UR22][R84.64] ;  /* 0x0000001654813981 */ /* 0x000f62000c1e1500 */
[----:B------:R-:W-:Y:S02]  /*2fe0*/  PRMT R141, RZ, 0x7610, R141 ;  /* 0x00007610ff8d7816 */ /* 0x000fe4000000008d */
        /* <DEDUP_REMOVED lines=14> */
[----:B------:R-:W-:-:S03]  /*30d0*/  PRMT R161, RZ, 0x7610, R161 ;  /* 0x00007610ffa17816 */ /* 0x000fc600000000a1 */
[----:B------:R-:W5:Y:S04]  /*30e0*/  @P4 LDG.E.U16 R141, desc[UR22][R56.64] ;  /* 0x00000016388d4981 */ /* 0x000f68000c1e1500 */
        /* <DEDUP_REMOVED lines=9> */
[----:B------:R-:W5:Y:S01]  /*3180*/  @P4 LDG.E.U16 R161, desc[UR22][R76.64] ;  /* 0x000000164ca14981 */ /* 0x000f62000c1e1500 */
[----:B------:R-:W-:Y:S01]  /*3190*/  SHF.R.S32.HI R24, RZ, 0x6, R0 ;  /* 0x00000006ff187819 */ /* 0x000fe20000011400 */
[----:B------:R-:W-:-:S03]  /*31a0*/  IMAD.SHL.U32 R101, R0, 0x2, RZ ;  /* 0x0000000200657824 */ /* 0x000fc600078e00ff */
[----:B------:R-:W-:Y:S02]  /*31b0*/  SGXT R24, R24, 0x1 ;  /* 0x000000011818781a */ /* 0x000fe40000000200 */
[----:B------:R-:W-:Y:S02]  /*31c0*/  SHF.R.S32.HI R26, RZ, 0x1f, R3 ;  /* 0x0000001fff1a7819 */ /* 0x000fe40000011403 */
[----:B------:R-:W-:Y:S02]  /*31d0*/  LOP3.LUT R24, R24, 0x90, RZ, 0xc0, !PT ;  /* 0x0000009018187812 */ /* 0x000fe400078ec0ff */
[----:B------:R-:W-:Y:S02]  /*31e0*/  SHF.L.U64.HI R3, R3, 0x1, R26 ;  /* 0x0000000103037819 */ /* 0x000fe4000001021a */
[----:B------:R-:W-:Y:S02]  /*31f0*/  LOP3.LUT R101, R24, 0x7e, R101, 0x78, !PT ;  /* 0x0000007e18657812 */ /* 0x000fe400078e7865 */
[----:B------:R-:W-:-:S02]  /*3200*/  SHF.R.S32.HI R24, RZ, 0x1f, R91 ;  /* 0x0000001fff187819 */ /* 0x000fc4000001145b */
[----:B------:R-:W-:Y:S01]  /*3210*/  LEA R90, P2, R91, R2, 0x1 ;  /* 0x000000025b5a7211 */ /* 0x000fe200078408ff */
[----:B------:R-:W-:-:S04]  /*3220*/  @!UP2 UIADD3 UR4, UPT, UPT, -UR7, 0x100000, URZ ;  /* 0x001000000704a890 */ /* 0x000fc8000fffe1ff */
[----:B------:R-:W-:Y:S02]  /*3230*/  @!UP2 USHF.L.U32 UR5, UR4, 0xb, URZ ;  /* 0x0000000b0405a899 */ /* 0x000fe400080006ff */
[----:B------:R-:W-:Y:S01]  /*3240*/  @!UP2 USHF.L.U32 UR4, UR4, 0x1, URZ ;  /* 0x000000010404a899 */ /* 0x000fe200080006ff */
[----:B------:R-:W-:Y:S02]  /*3250*/  LEA.HI.X R91, R91, R3, R24, 0x1, P2 ;  /* 0x000000035b5b7211 */ /* 0x000fe400010f0c18 */
[----:B------:R-:W-:Y:S02]  /*3260*/  SHF.R.S32.HI R102, RZ, 0x1f, R99 ;  /* 0x0000001fff667819 */ /* 0x000fe40000011463 */
[----:B------:R-:W-:Y:S01]  /*3270*/  LEA R106, P2, R99, R2, 0x1 ;  /* 0x00000002636a7211 */ /* 0x000fe200078408ff */
[----:B------:R-:W-:-:S03]  /*3280*/  VOTEU.ALL UP1, P6 ;  /* 0x0000000000ff7886 */ /* 0x000fc60003020000 */
[----:B------:R-:W-:Y:S02]  /*3290*/  LEA.HI.X R102, R99, R3, R102, 0x1, P2 ;  /* 0x0000000363667211 */ /* 0x000fe400010f0c66 */
[----:B------:R-:W-:Y:S01]  /*32a0*/  LOP3.LUT R99, R111, 0x16, RZ, 0xfc, !PT ;  /* 0x000000166f637812 */ /* 0x000fe200078efcff */
[----:B------:R0:W1:Y:S01]  /*32b0*/  @!UP1 SYNCS.EXCH.64 URZ, [UR13+0x6008], UR4 ;  /* 0x006008040dff95b2 */ /* 0x0000620008000100 */
[----:B------:R-:W-:Y:S02]  /*32c0*/  LOP3.LUT R100, R101, 0x20, RZ, 0x3c, !PT ;  /* 0x0000002065647812 */ /* 0x000fe400078e3cff */
[----:B------:R-:W-:Y:S01]  /*32d0*/  SHF.R.S32.HI R28, RZ, 0x1f, R104 ;  /* 0x0000001fff1c7819 */ /* 0x000fe20000011468 */
[----:B------:R-:W-:Y:S01]  /*32e0*/  IMAD R30, R99, R86, RZ ;  /* 0x00000056631e7224 */ /* 0x000fe200078e02ff */
[----:B------:R-:W-:Y:S02]  /*32f0*/  SHF.R.S32.HI R26, RZ, 0x1f, R89 ;  /* 0x0000001fff1a7819 */ /* 0x000fe40000011459 */
[----:B------:R-:W-:-:S02]  /*3300*/  LEA R140, P0, R104, R2, 0x1 ;  /* 0x00000002688c7211 */ /* 0x000fc400078008ff */
[----:B------:R-:W-:Y:S01]  /*3310*/  LEA R88, P1, R89, R2, 0x1 ;  /* 0x0000000259587211 */ /* 0x000fe200078208ff */
[----:B---3--:R3:W-:Y:S01]  /*3320*/  STS.U16 [R101+UR13+0x400], R12 ;  /* 0x0004000c65007988 */ /* 0x0087e2000800040d */
[-C--:B------:R-:W-:Y:S01]  /*3330*/  LEA.HI.X R104, R104, R3.reuse, R28, 0x1, P0 ;  /* 0x0000000368687211 */ /* 0x080fe200000f0c1c */
[----:B------:R-:W-:Y:S01]  /*3340*/  IMAD R9, R9, R86, RZ ;  /* 0x0000005609097224 */ /* 0x000fe200078e02ff */
[----:B------:R-:W-:Y:S01]  /*3350*/  LEA.HI.X R89, R89, R3, R26, 0x1, P1 ;  /* 0x0000000359597211 */ /* 0x000fe200008f0c1a */
[----:B------:R0:W-:Y:S01]  /*3360*/  STS.U16 [R101+UR13+0x800], R14 ;  /* 0x0008000e65007988 */ /* 0x0001e2000800040d */
[----:B------:R-:W-:-:S03]  /*3370*/  LEA R92, P0, R93, R2, 0x1 ;  /* 0x000000025d5c7211 */ /* 0x000fc600078008ff */
[----:B------:R-:W-:Y:S01]  /*3380*/  STS.U16 [R101+UR13+0xc00], R16 ;  /* 0x000c001065007988 */ /* 0x000fe2000800040d */
[----:B------:R-:W-:-:S03]  /*3390*/  LEA R94, P1, R95, R2, 0x1 ;  /* 0x000000025f5e7211 */ /* 0x000fc600078208ff */
[----:B------:R-:W-:Y:S01]  /*33a0*/  STS.U16 [R101+UR13+0x1000], R18 ;  /* 0x0010001265007988 */ /* 0x000fe2000800040d */
[----:B---3--:R-:W-:-:S03]  /*33b0*/  SHF.R.S32.HI R12, RZ, 0x1f, R93 ;  /* 0x0000001fff0c7819 */ /* 0x008fc6000001145d */
[----:B------:R-:W-:Y:S01]  /*33c0*/  STS.U16 [R101+UR13+0x1400], R20 ;  /* 0x0014001465007988 */ /* 0x000fe2000800040d */
[----:B0-----:R-:W-:-:S03]  /*33d0*/  SHF.R.S32.HI R14, RZ, 0x1f, R95 ;  /* 0x0000001fff0e7819 */ /* 0x001fc6000001145f */
[----:B------:R-:W-:Y:S01]  /*33e0*/  STS.U16 [R101+UR13+0x1800], R22 ;  /* 0x0018001665007988 */ /* 0x000fe2000800040d */
[----:B------:R-:W-:-:S03]  /*33f0*/  IMAD R5, R5, R86, RZ ;  /* 0x0000005605057224 */ /* 0x000fc600078e02ff */
[----:B--2---:R-:W-:Y:S01]  /*3400*/  STS.U16 [R101+UR13], R10 ;  /* 0x0000000a65007988 */ /* 0x004fe2000800040d */
[----:B------:R-:W-:-:S03]  /*3410*/  IMAD R21, R21, R86, RZ ;  /* 0x0000005615157224 */ /* 0x000fc600078e02ff */
[----:B------:R-:W-:Y:S04]  /*3420*/  STS.U16 [R101+UR13+0x1c00], R8 ;  /* 0x001c000865007988 */ /* 0x000fe8000800040d */
[----:B----4-:R0:W-:Y:S01]  /*3430*/  STS.U16 [R100+UR13+0x1100], R37 ;  /* 0x0011002564007988 */ /* 0x0101e2000800040d */
[-C--:B------:R-:W-:Y:S01]  /*3440*/  LEA.HI.X R93, R93, R3.reuse, R12, 0x1, P0 ;  /* 0x000000035d5d7211 */ /* 0x080fe200000f0c0c */
[----:B------:R-:W-:Y:S01]  /*3450*/  IMAD R11, R11, R86, RZ ;  /* 0x000000560b0b7224 */ /* 0x000fe200078e02ff */
[----:B------:R-:W-:Y:S01]  /*3460*/  LEA.HI.X R95, R95, R3, R14, 0x1, P1 ;  /* 0x000000035f5f7211 */ /* 0x000fe200008f0c0e */
[----:B------:R2:W-:Y:S01]  /*3470*/  STS.U16 [R100+UR13+0x900], R33 ;  /* 0x0009002164007988 */ /* 0x0005e2000800040d */
[----:B0-----:R-:W-:-:S03]  /*3480*/  IMAD.SHL.U32 R37, R30, 0x2, RZ ;  /* 0x000000021e257824 */ /* 0x001fc600078e00ff */
[----:B-----5:R0:W-:Y:S01]  /*3490*/  STS.U16 [R100+UR13+0x500], R31 ;  /* 0x0005001f64007988 */ /* 0x0201e2000800040d */
[----:B------:R-:W-:-:S03]  /*34a0*/  IMAD.HI R30, R30, 0x2, RZ ;  /* 0x000000021e1e7827 */ /* 0x000fc600078e02ff */
[----:B------:R3:W-:Y:S01]  /*34b0*/  STS.U16 [R100+UR13+0xd00], R35 ;  /* 0x000d002364007988 */ /* 0x0007e2000800040d */
[----:B--2---:R-:W-:Y:S01]  /*34c0*/  IMAD.SHL.U32 R33, R9, 0x2, RZ ;  /* 0x0000000209217824 */ /* 0x004fe200078e00ff */
[--C-:B------:R-:W-:Y:S01]  /*34d0*/  IADD3 R36, P0, P1, R37, UR18, R2.reuse ;  /* 0x0000001225247c10 */ /* 0x100fe2000f91e002 */
[-C--:B------:R-:W-:Y:S02]  /*34e0*/  IMAD R7, R7, R86.reuse, RZ ;  /* 0x0000005607077224 */ /* 0x080fe400078e02ff */
[-C--:B------:R-:W-:Y:S02]  /*34f0*/  IMAD R18, R23, R86.reuse, RZ ;  /* 0x0000005617127224 */ /* 0x080fe400078e02ff */
[----:B0-----:R-:W-:Y:S02]  /*3500*/  IMAD.SHL.U32 R31, R21, 0x2, RZ ;  /* 0x00000002151f7824 */ /* 0x001fe400078e00ff */
[----:B---3--:R-:W-:Y:S01]  /*3510*/  IMAD.SHL.U32 R35, R5, 0x2, RZ ;  /* 0x0000000205237824 */ /* 0x008fe200078e00ff */
[--C-:B------:R-:W-:Y:S01]  /*3520*/  IADD3 R32, P2, P3, R33, UR18, R2.reuse ;  /* 0x0000001221207c10 */ /* 0x100fe2000fb5e002 */
[----:B------:R-:W-:Y:S01]  /*3530*/  IMAD R16, R27, R86, RZ ;  /* 0x000000561b107224 */ /* 0x000fe200078e02ff */
[----:B------:R-:W-:Y:S01]  /*3540*/  IADD3.X R37, PT, PT, R30, UR19, R3, P0, P1 ;  /* 0x000000131e257c10 */ /* 0x000fe200087e2403 */
[----:B------:R-:W-:Y:S01]  /*3550*/  IMAD.HI R26, R9, 0x2, RZ ;  /* 0x00000002091a7827 */ /* 0x000fe200078e02ff */
[----:B------:R-:W-:-:S02]  /*3560*/  IADD3 R34, P4, P5, R35, UR18, R2 ;  /* 0x0000001223227c10 */ /* 0x000fc4000fd9e002 */
[----:B------:R-:W-:Y:S01]  /*3570*/  IADD3 R30, P0, P1, R31, UR18, R2 ;  /* 0x000000121f1e7c10 */ /* 0x000fe2000f91e002 */
[----:B------:R-:W-:Y:S02]  /*3580*/  IMAD R10, R25, R86, RZ ;  /* 0x00000056190a7224 */ /* 0x000fe400078e02ff */
[----:B------:R-:W-:Y:S01]  /*3590*/  IMAD.HI R28, R5, 0x2, RZ ;  /* 0x00000002051c7827 */ /* 0x000fe200078e02ff */
[----:B------:R0:W-:Y:S03]  /*35a0*/  STS.U16 [R100+UR13+0x1500], R4 ;  /* 0x0015000464007988 */ /* 0x0001e6000800040d */
[----:B------:R-:W-:-:S04]  /*35b0*/  IMAD.HI R24, R21, 0x2, RZ ;  /* 0x0000000215187827 */ /* 0x000fc800078e02ff */
[----:B------:R-:W-:Y:S02]  /*35c0*/  IMAD.SHL.U32 R27, R11, 0x2, RZ ;  /* 0x000000020b1b7824 */ /* 0x000fe400078e00ff */
[-C--:B------:R-:W-:Y:S02]  /*35d0*/  IMAD R13, R13, R86.reuse, RZ ;  /* 0x000000560d0d7224 */ /* 0x080fe400078e02ff */
[-C--:B0-----:R-:W-:Y:S02]  /*35e0*/  IMAD R4, R29, R86.reuse, RZ ;  /* 0x000000561d047224 */ /* 0x081fe400078e02ff */
[----:B------:R-:W-:Y:S02]  /*35f0*/  IMAD.SHL.U32 R29, R7, 0x2, RZ ;  /* 0x00000002071d7824 */ /* 0x000fe400078e00ff */
[----:B------:R-:W-:Y:S02]  /*3600*/  IMAD.SHL.U32 R25, R18, 0x2, RZ ;  /* 0x0000000212197824 */ /* 0x000fe400078e00ff */
[----:B------:R-:W-:Y:S01]  /*3610*/  IMAD R12, R17, R86, RZ ;  /* 0x00000056110c7224 */ /* 0x000fe200078e02ff */
[----:B------:R0:W-:Y:S01]  /*3620*/  STS.U16 [R100+UR13+0x1900], R6 ;  /* 0x0019000664007988 */ /* 0x0001e2000800040d */
[----:B------:R-:W-:Y:S01]  /*3630*/  IMAD.HI R20, R11, 0x2, RZ ;  /* 0x000000020b147827 */ /* 0x000fe200078e02ff */
[----:B------:R-:W-:-:S02]  /*3640*/  IADD3.X R33, PT, PT, R26, UR19, R3, P2, P3 ;  /* 0x000000131a217c10 */ /* 0x000fc400097e6403 */
[--C-:B------:R-:W-:Y:S01]  /*3650*/  IADD3.X R35, PT, PT, R28, UR19, R3.reuse, P4, P5 ;  /* 0x000000131c237c10 */ /* 0x100fe2000a7ea403 */
[----:B------:R-:W-:Y:S01]  /*3660*/  IMAD.HI R22, R7, 0x2, RZ ;  /* 0x0000000207167827 */ /* 0x000fe200078e02ff */
[--C-:B------:R-:W-:Y:S02]  /*3670*/  IADD3 R26, P2, P3, R27, UR18, R2.reuse ;  /* 0x000000121b1a7c10 */ /* 0x100fe4000fb5e002 */
[----:B------:R-:W-:Y:S01]  /*3680*/  IADD3.X R31, PT, PT, R24, UR19, R3, P0, P1 ;  /* 0x00000013181f7c10 */ /* 0x000fe200087e2403 */
[----:B------:R-:W-:Y:S01]  /*3690*/  IMAD.HI R18, R18, 0x2, RZ ;  /* 0x0000000212127827 */ /* 0x000fe200078e02ff */
[--C-:B------:R-:W-:Y:S02]  /*36a0*/  IADD3 R28, P4, P5, R29, UR18, R2.reuse ;  /* 0x000000121d1c7c10 */ /* 0x100fe4000fd9e002 */
[----:B------:R-:W-:Y:S01]  /*36b0*/  IADD3 R24, P0, P1, R25, UR18, R2 ;  /* 0x0000001219187c10 */ /* 0x000fe2000f91e002 */
[----:B0-----:R-:W-:Y:S02]  /*36c0*/  IMAD R6, R19, R86, RZ ;  /* 0x0000005613067224 */ /* 0x001fe400078e02ff */
[----:B------:R-:W-:-:S02]  /*36d0*/  IMAD.SHL.U32 R21, R13, 0x2, RZ ;  /* 0x000000020d157824 */ /* 0x000fc400078e00ff */
[----:B------:R-:W-:Y:S02]  /*36e0*/  IMAD R8, R15, R86, RZ ;  /* 0x000000560f087224 */ /* 0x000fe400078e02ff */
[----:B------:R-:W-:Y:S02]  /*36f0*/  IMAD.SHL.U32 R23, R16, 0x2, RZ ;  /* 0x0000000210177824 */ /* 0x000fe400078e00ff */
[----:B------:R-:W-:Y:S01]  /*3700*/  IMAD.SHL.U32 R19, R12, 0x2, RZ ;  /* 0x000000020c137824 */ /* 0x000fe200078e00ff */
[--C-:B------:R-:W-:Y:S01]  /*3710*/  IADD3.X R27, PT, PT, R20, UR19, R3.reuse, P2, P3 ;  /* 0x00000013141b7c10 */ /* 0x100fe200097e6403 */
[----:B------:R-:W-:Y:S01]  /*3720*/  IMAD.HI R14, R13, 0x2, RZ ;  /* 0x000000020d0e7827 */ /* 0x000fe200078e02ff */
[--C-:B------:R-:W-:Y:S02]  /*3730*/  IADD3.X R29, PT, PT, R22, UR19, R3.reuse, P4, P5 ;  /* 0x00000013161d7c10 */ /* 0x100fe4000a7ea403 */
[----:B------:R-:W-:Y:S01]  /*3740*/  IADD3 R20, P3, P2, R21, UR18, R2 ;  /* 0x0000001215147c10 */ /* 0x000fe2000fa7e002 */
[----:B------:R-:W-:Y:S01]  /*3750*/  IMAD.HI R16, R16, 0x2, RZ ;  /* 0x0000000210107827 */ /* 0x000fe200078e02ff */
[----:B------:R-:W-:-:S02]  /*3760*/  IADD3.X R25, PT, PT, R18, UR19, R3, P0, P1 ;  /* 0x0000001312197c10 */ /* 0x000fc400087e2403 */
[--C-:B------:R-:W-:Y:S01]  /*3770*/  IADD3 R22, P4, P5, R23, UR18, R2.reuse ;  /* 0x0000001217167c10 */ /* 0x100fe2000fd9e002 */
[----:B------:R-:W-:Y:S01]  /*3780*/  IMAD.HI R12, R12, 0x2, RZ ;  /* 0x000000020c0c7827 */ /* 0x000fe200078e02ff */
[----:B------:R-:W-:-:S03]  /*3790*/  IADD3 R18, P0, P1, R19, UR18, R2 ;  /* 0x0000001213127c10 */ /* 0x000fc6000f91e002 */
[----:B------:R-:W-:Y:S02]  /*37a0*/  IMAD.SHL.U32 R15, R8, 0x2, RZ ;  /* 0x00000002080f7824 */ /* 0x000fe400078e00ff */
[----:B------:R-:W-:Y:S02]  /*37b0*/  IMAD.SHL.U32 R17, R10, 0x2, RZ ;  /* 0x000000020a117824 */ /* 0x000fe400078e00ff */
[----:B------:R-:W-:Y:S02]  /*37c0*/  IMAD.SHL.U32 R13, R6, 0x2, RZ ;  /* 0x00000002060d7824 */ /* 0x000fe400078e00ff */
[-C--:B------:R-:W-:Y:S02]  /*37d0*/  IMAD R98, R103, R86.reuse, RZ ;  /* 0x0000005667627224 */ /* 0x080fe400078e02ff */
[----:B------:R-:W-:Y:S01]  /*37e0*/  IMAD R5, R109, R86, RZ ;  /* 0x000000566d057224 */ /* 0x000fe200078e02ff */
[--C-:B------:R-:W-:Y:S01]  /*37f0*/  IADD3.X R21, PT, PT, R14, UR19, R3.reuse, P3, P2 ;  /* 0x000000130e157c10 */ /* 0x100fe20009fe4403 */
[----:B------:R-:W-:Y:S01]  /*3800*/  IMAD.HI R8, R8, 0x2, RZ ;  /* 0x0000000208087827 */ /* 0x000fe200078e02ff */
[----:B------:R-:W-:-:S02]  /*3810*/  IADD3.X R23, PT, PT, R16, UR19, R3, P4, P5 ;  /* 0x0000001310177c10 */ /* 0x000fc4000a7ea403 */
[--C-:B------:R-:W-:Y:S01]  /*3820*/  IADD3 R14, P3, P2, R15, UR18, R2.reuse ;  /* 0x000000120f0e7c10 */ /* 0x100fe2000fa7e002 */
[----:B------:R-:W-:Y:S01]  /*3830*/  IMAD.HI R10, R10, 0x2, RZ ;  /* 0x000000020a0a7827 */ /* 0x000fe200078e02ff */
[----:B------:R-:W-:Y:S02]  /*3840*/  IADD3.X R19, PT, PT, R12, UR19, R3, P0, P1 ;  /* 0x000000130c137c10 */ /* 0x000fe400087e2403 */
[--C-:B------:R-:W-:Y:S01]  /*3850*/  IADD3 R16, P5, P4, R17, UR18, R2.reuse ;  /* 0x0000001211107c10 */ /* 0x100fe2000fcbe002 */
[----:B------:R-:W-:Y:S01]  /*3860*/  IMAD.HI R6, R6, 0x2, RZ ;  /* 0x0000000206067827 */ /* 0x000fe200078e02ff */
[----:B------:R-:W-:-:S03]  /*3870*/  IADD3 R12, P0, P1, R13, UR18, R2 ;  /* 0x000000120d0c7c10 */ /* 0x000fc6000f91e002 */
[----:B------:R-:W-:Y:S02]  /*3880*/  IMAD.SHL.U32 R9, R98, 0x2, RZ ;  /* 0x0000000262097824 */ /* 0x000fe400078e00ff */
[----:B------:R-:W-:Y:S02]  /*3890*/  IMAD.SHL.U32 R11, R4, 0x2, RZ ;  /* 0x00000002040b7824 */ /* 0x000fe400078e00ff */
[----:B------:R-:W-:Y:S02]  /*38a0*/  IMAD.SHL.U32 R7, R5, 0x2, RZ ;  /* 0x0000000205077824 */ /* 0x000fe400078e00ff */
[----:B------:R-:W-:Y:S01]  /*38b0*/  IMAD R108, R107, R86, RZ ;  /* 0x000000566b6c7224 */ /* 0x000fe200078e02ff */
[--C-:B------:R-:W-:Y:S01]  /*38c0*/  IADD3.X R15, PT, PT, R8, UR19, R3.reuse, P3, P2 ;  /* 0x00000013080f7c10 */ /* 0x100fe20009fe4403 */
[----:B------:R-:W-:Y:S01]  /*38d0*/  IMAD.HI R4, R4, 0x2, RZ ;  /* 0x0000000204047827 */ /* 0x000fe200078e02ff */
[--C-:B------:R-:W-:Y:S02]  /*38e0*/  IADD3.X R17, PT, PT, R10, UR19, R3.reuse, P5, P4 ;  /* 0x000000130a117c10 */ /* 0x100fe4000afe8403 */
[--C-:B------:R-:W-:Y:S01]  /*38f0*/  IADD3 R8, P3, P2, R9, UR18, R2.reuse ;  /* 0x0000001209087c10 */ /* 0x100fe2000fa7e002 */
[----:B------:R-:W-:Y:S01]  /*3900*/  IMAD.SHL.U32 R9, R108, 0x2, RZ ;  /* 0x000000026c097824 */ /* 0x000fe200078e00ff */
[----:B------:R-:W-:Y:S01]  /*3910*/  IADD3.X R13, PT, PT, R6, UR19, R3, P0, P1 ;  /* 0x00000013060d7c10 */ /* 0x000fe200087e2403 */
[----:B------:R-:W-:Y:S01]  /*3920*/  IMAD.HI R98, R98, 0x2, RZ ;  /* 0x0000000262627827 */ /* 0x000fe200078e02ff */
[----:B------:R-:W-:-:S02]  /*3930*/  IADD3 R10, P4, P5, R11, UR18, R2 ;  /* 0x000000120b0a7c10 */ /* 0x000fc4000fd9e002 */
[--C-:B------:R-:W-:Y:S01]  /*3940*/  IADD3 R6, P1, P0, R7, UR18, R2.reuse ;  /* 0x0000001207067c10 */ /* 0x100fe2000f83e002 */
[----:B------:R-:W-:Y:S01]  /*3950*/  IMAD R7, R105, R86, RZ ;  /* 0x0000005669077224 */ /* 0x000fe200078e02ff */
[--C-:B------:R-:W-:Y:S02]  /*3960*/  IADD3.X R11, PT, PT, R4, UR19, R3.reuse, P4, P5 ;  /* 0x00000013040b7c10 */ /* 0x100fe4000a7ea403 */
[----:B------:R-:W-:Y:S01]  /*3970*/  IADD3 R4, P4, P5, R9, UR18, R2 ;  /* 0x0000001209047c10 */ /* 0x000fe2000fd9e002 */
[----:B------:R-:W-:Y:S01]  /*3980*/  IMAD.SHL.U32 R156, R7, 0x2, RZ ;  /* 0x00000002079c7824 */ /* 0x000fe200078e00ff */
[----:B------:R-:W-:Y:S01]  /*3990*/  IADD3.X R9, PT, PT, R98, UR19, R3, P3, P2 ;  /* 0x0000001362097c10 */ /* 0x000fe20009fe4403 */
[----:B------:R-:W-:-:S04]  /*39a0*/  IMAD.HI R98, R5, 0x2, RZ ;  /* 0x0000000205627827 */ /* 0x000fc800078e02ff */
[----:B------:R-:W-:Y:S01]  /*39b0*/  IMAD.HI R108, R108, 0x2, RZ ;  /* 0x000000026c6c7827 */ /* 0x000fe200078e02ff */
[----:B------:R-:W-:-:S03]  /*39c0*/  IADD3 R2, P2, P3, R156, UR18, R2 ;  /* 0x000000129c027c10 */ /* 0x000fc6000fb5e002 */
[----:B------:R-:W-:Y:S01]  /*39d0*/  IMAD.HI R156, R7, 0x2, RZ ;  /* 0x00000002079c7827 */ /* 0x000fe200078e02ff */
[--C-:B------:R-:W-:Y:S02]  /*39e0*/  IADD3.X R7, PT, PT, R98, UR19, R3.reuse, P1, P0 ;  /* 0x0000001362077c10 */ /* 0x100fe40008fe0403 */
[----:B------:R-:W-:Y:S02]  /*39f0*/  IADD3.X R5, PT, PT, R108, UR19, R3, P4, P5 ;  /* 0x000000136c057c10 */ /* 0x000fe4000a7ea403 */
[C---:B------:R-:W-:Y:S02]  /*3a00*/  LOP3.LUT R98, R101.reuse, 0x40, RZ, 0x3c, !PT ;  /* 0x0000004065627812 */ /* 0x040fe400078e3cff */
[----:B------:R-:W-:Y:S01]  /*3a10*/  LOP3.LUT R108, R101, 0x60, RZ, 0x3c, !PT ;  /* 0x00000060656c7812 */ /* 0x000fe200078e3cff */
[----:B------:R-:W-:Y:S04]  /*3a20*/  STS.U16 [R100+UR13+0x1d00], R152 ;  /* 0x001d009864007988 */ /* 0x000fe8000800040d */
        /* <DEDUP_REMOVED lines=10> */
[----:B------:R0:W-:Y:S04]  /*3ad0*/  STS.U16 [R108+UR13+0x1300], R115 ;  /* 0x001300736c007988 */ /* 0x0001e8000800040d */
[----:B------:R2:W-:Y:S04]  /*3ae0*/  STS.U16 [R108+UR13+0x1b00], R117 ;  /* 0x001b00756c007988 */ /* 0x0005e8000800040d */
        /* <DEDUP_REMOVED lines=20> */
[----:B------:R4:W-:Y:S01]  /*3c30*/  STS.U16 [R108+UR13+0x4f00], R161 ;  /* 0x004f00a16c007988 */ /* 0x0009e2000800040d */
[----:B-1----:R1:W-:Y:S06]  /*3c40*/  MEMBAR.ALL.CTA ;  /* 0x0000000000007992 */ /* 0x0023ec0000008000 */
[----:B-1----:R-:W1:Y:S01]  /*3c50*/  FENCE.VIEW.ASYNC.S ;  /* 0x00000000000073c6 */ /* 0x002e620000000000 */
[----:B------:R-:W-:-:S02]  /*3c60*/  UIADD3 UR11, UPT, UPT, UR13, 0x5000, URZ ;  /* 0x000050000d0b7890 */ /* 0x000fc4000fffe0ff */
[----:B------:R-:W-:Y:S02]  /*3c70*/  UISETP.NE.U32.AND UP1, UPT, UR14, URZ, UPT ;  /* 0x000000ff0e00728c */ /* 0x000fe4000bf25070 */
[----:B------:R-:W-:Y:S02]  /*3c80*/  USHF.R.U32.HI UR11, URZ, 0x4, UR11 ;  /* 0x00000004ff0b7899 */ /* 0x000fe4000801160b */
[----:B------:R-:W-:Y:S02]  /*3c90*/  USHF.R.S32.HI UR14, URZ, 0x1f, UR28 ;  /* 0x0000001fff0e7899 */ /* 0x000fe4000801141c */
[----:B------:R-:W-:Y:S02]  /*3ca0*/  UIADD3 UR7, UPT, UPT, UR13, 0x2000, URZ ;  /* 0x000020000d077890 */ /* 0x000fe4000fffe0ff */
[----:B------:R-:W-:Y:S02]  /*3cb0*/  USGXT.U32 UR16, UR11, 0xe ;  /* 0x0000000e0b10789a */ /* 0x000fe40008000000 */
[----:B------:R-:W-:-:S02]  /*3cc0*/  ULEA.HI UR14, UR14, UR28, URZ, 0x6 ;  /* 0x0000001c0e0e7291 */ /* 0x000fc4000f8f30ff */
[----:B------:R-:W-:Y:S02]  /*3cd0*/  USHF.R.U32.HI UR15, URZ, 0x4, UR7 ;  /* 0x00000004ff0f7899 */ /* 0x000fe40008011607 */
[----:B------:R-:W-:Y:S02]  /*3ce0*/  UIADD3 UR26, UP3, UPT, UR16, 0x2, URZ ;  /* 0x00000002101a7890 */ /* 0x000fe4000ff7e0ff */
[----:B------:R-:W-:Y:S01]  /*3cf0*/  USHF.R.S32.HI UR7, URZ, 0x6, UR14 ;  /* 0x00000006ff077899 */ /* 0x000fe2000801140e */
[----:B------:R-:W-:Y:S01]  /*3d00*/  UMOV UR6, URZ ;  /* 0x000000ff00067c82 */ /* 0x000fe20008000000 */
[----:B------:R-:W-:Y:S02]  /*3d10*/  USGXT.U32 UR14, UR15, 0xe ;  /* 0x0000000e0f0e789a */ /* 0x000fe40008000000 */
[----:B------:R-:W-:Y:S01]  /*3d20*/  UIADD3.X UR27, UPT, UPT, UR6, 0x40004040, URZ, UP3, !UPT ;  /* 0x40004040061b7890 */ /* 0x000fe20009ffe4ff */
[----:B0-----:R-:W-:Y:S01]  /*3d30*/  IMAD.SHL.U32 R115, R86, 0x40, RZ ;  /* 0x0000004056737824 */ /* 0x001fe200078e00ff */
[----:B------:R-:W-:Y:S01]  /*3d40*/  UISETP.LT.OR UP3, UPT, UR28, 0x40, UP1 ;  /* 0x000000401c00788c */ /* 0x000fe20008f61670 */
[----:B------:R-:W-:Y:S01]  /*3d50*/  IADD3 R86, P0, PT, R140, UR18, RZ ;  /* 0x000000128c567c10 */ /* 0x000fe2000ff1e0ff */
[----:B------:R-:W-:-:S02]  /*3d60*/  UIADD3 UR24, UP2, UPT, UR14, 0x80, URZ ;  /* 0x000000800e187890 */ /* 0x000fc4000ff5e0ff */
[----:B------:R-:W-:Y:S01]  /*3d70*/  UISETP.LT.AND UP4, UPT, UR7, 0x1, UPT ;  /* 0x000000010700788c */ /* 0x000fe2000bf81270 */
[----:B------:R-:W-:Y:S01]  /*3d80*/  UMOV UR5, URZ ;  /* 0x000000ff00057c82 */ /* 0x000fe20008000000 */
[----:B--2---:R-:W-:Y:S01]  /*3d90*/  IMAD.SHL.U32 R117, R87, 0x40, RZ ;  /* 0x0000004057757824 */ /* 0x004fe200078e00ff */
[----:B------:R-:W-:Y:S01]  /*3da0*/  UIADD3.X UR25, UPT, UPT, UR5, 0x40004040, URZ, UP2, !UPT ;  /* 0x4000404005197890 */ /* 0x000fe200097fe4ff */
[----:B------:R-:W-:Y:S01]  /*3db0*/  IADD3.X R3, PT, PT, R156, UR19, R3, P2, P3 ;  /* 0x000000139c037c10 */ /* 0x000fe200097e6403 */
[----:B------:R-:W-:Y:S01]  /*3dc0*/  USEL UR5, UR7, 0x1, !UP4 ;  /* 0x0000000107057887 */ /* 0x000fe2000e000000 */
[----:B------:R-:W-:Y:S01]  /*3dd0*/  IADD3.X R87, PT, PT, R104, UR19, RZ, P0, !PT ;  /* 0x0000001368577c10 */ /* 0x000fe200087fe4ff */
[----:B-1----:R-:W-:Y:S01]  /*3de0*/  BAR.SYNC.DEFER_BLOCKING 0x0 ;  /* 0x0000000000007b1d */ /* 0x002fe20000010000 */
[----:B------:R-:W-:Y:S02]  /*3df0*/  IADD3 R88, P1, PT, R88, UR18, RZ ;  /* 0x0000001258587c10 */ /* 0x000fe4000ff3e0ff */
[----:B------:R-:W-:-:S02]  /*3e00*/  IADD3 R90, P2, PT, R90, UR18, RZ ;  /* 0x000000125a5a7c10 */ /* 0x000fc4000ff5e0ff */
[----:B------:R-:W-:Y:S02]  /*3e10*/  IADD3 R92, P3, PT, R92, UR18, RZ ;  /* 0x000000125c5c7c10 */ /* 0x000fe4000ff7e0ff */
[----:B------:R-:W-:Y:S02]  /*3e20*/  IADD3 R94, P4, PT, R94, UR18, RZ ;  /* 0x000000125e5e7c10 */ /* 0x000fe4000ff9e0ff */
[----:B---3--:R-:W-:Y:S01]  /*3e30*/  IADD3 R112, P0, PT, R106, UR18, RZ ;  /* 0x000000126a707c10 */ /* 0x008fe2000ff1e0ff */
[----:B------:R-:W-:Y:S01]  /*3e40*/  UIADD3 UR11, UPT, UPT, UR5, -0x1, URZ ;  /* 0xffffffff050b7890 */ /* 0x000fe2000fffe0ff */
[----:B------:R-:W-:Y:S02]  /*3e50*/  IADD3.X R89, PT, PT, R89, UR19, RZ, P1, !PT ;  /* 0x0000001359597c10 */ /* 0x000fe40008ffe4ff */
[----:B------:R-:W-:Y:S02]  /*3e60*/  IADD3.X R91, PT, PT, R91, UR19, RZ, P2, !PT ;  /* 0x000000135b5b7c10 */ /* 0x000fe400097fe4ff */
[----:B------:R-:W-:-:S02]  /*3e70*/  IADD3.X R93, PT, PT, R93, UR19, RZ, P3, !PT ;  /* 0x000000135d5d7c10 */ /* 0x000fc40009ffe4ff */
[----:B------:R-:W-:Y:S02]  /*3e80*/  IADD3.X R95, PT, PT, R95, UR19, RZ, P4, !PT ;  /* 0x000000135f5f7c10 */ /* 0x000fe4000a7fe4ff */
[----:B------:R-:W-:Y:S01]  /*3e90*/  IADD3.X R113, PT, PT, R102, UR19, RZ, P0, !PT ;  /* 0x0000001366717c10 */ /* 0x000fe200087fe4ff */
[----:B------:R-:W-:Y:S01]  /*3ea0*/  UMOV UR4, URZ ;  /* 0x000000ff00047c82 */ /* 0x000fe20008000000 */
[----:B------:R-:W-:Y:S01]  /*3eb0*/  UISETP.NE.U32.AND UP2, UPT, UR11, URZ, UPT ;  /* 0x000000ff0b00728c */ /* 0x000fe2000bf45070 */
[----:B----4-:R-:W-:Y:S10]  /*3ec0*/  BRA.U UP3, `(.L_x_6) ;  /* 0x0000000103847547 */ /* 0x010ff4000b800000 */
[----:B------:R-:W-:Y:S02]  /*3ed0*/  UIADD3 UR5, UPT, UPT, UR13, 0x4000, URZ ;  /* 0x000040000d057890 */ /* 0x000fe4000fffe0ff */
[----:B------:R-:W-:Y:S02]  /*3ee0*/  USHF.R.U32.HI UR18, URZ, 0x4, UR13 ;  /* 0x00000004ff127899 */ /* 0x000fe4000801160d */
[----:B------:R-:W-:Y:S02]  /*3ef0*/  USHF.R.U32.HI UR5, URZ, 0x4, UR5 ;  /* 0x00000004ff057899 */ /* 0x000fe40008011605 */
[----:B------:R-:W-:Y:S02]  /*3f00*/  USGXT.U32 UR18, UR18, 0xe ;  /* 0x0000000e1212789a */ /* 0x000fe40008000000 */
[----:B------:R-:W-:Y:S02]  /*3f10*/  USGXT.U32 UR20, UR5, 0xe ;  /* 0x0000000e0514789a */ /* 0x000fe40008000000 */
[----:B------:R-:W-:-:S02]  /*3f20*/  UIADD3 UR40, UP3, UPT, UR18, 0x80, URZ ;  /* 0x0000008012287890 */ /* 0x000fc4000ff7e0ff */
[----:B------:R-:W-:Y:S01]  /*3f30*/  UIADD3 UR38, UP4, UPT, UR20, 0x2, URZ ;  /* 0x0000000214267890 */ /* 0x000fe2000ff9e0ff */
[----:B------:R-:W-:Y:S01]  /*3f40*/  UMOV UR5, URZ ;  /* 0x000000ff00057c82 */ /* 0x000fe20008000000 */
[----:B------:R-:W-:Y:S01]  /*3f50*/  UMOV UR42, 0x0 ;  /* 0x00000000002a7882 */ /* 0x000fe20000000000 */
[----:B------:R-:W-:Y:S02]  /*3f60*/  UIADD3.X UR41, UPT, UPT, UR5, 0x40004040, URZ, UP3, !UPT ;  /* 0x4000404005297890 */ /* 0x000fe40009ffe4ff */
[----:B------:R-:W-:Y:S02]  /*3f70*/  UIADD3.X UR39, UPT, UPT, UR5, 0x40004040, URZ, UP4, !UPT ;  /* 0x4000404005277890 */ /* 0x000fe4000a7fe4ff */
[----:B------:R-:W-:Y:S02]  /*3f80*/  UIADD3.64 UR30, UPT, UPT, UR40, 0x80, URZ ;  /* 0x00000080281e7897 */ /* 0x000fe4000fffe0ff */
[----:B------:R-:W-:Y:S02]  /*3f90*/  UIADD3.64 UR32, UPT, UPT, UR38, 0x2, URZ ;  /* 0x0000000226207897 */ /* 0x000fe4000fffe0ff */
[----:B------:R-:W-:-:S02]  /*3fa0*/  UIADD3.64 UR34, UPT, UPT, UR40, 0x100, URZ ;  /* 0x0000010028227897 */ /* 0x000fc4000fffe0ff */
[----:B------:R-:W-:Y:S01]  /*3fb0*/  UIADD3.64 UR36, UPT, UPT, UR38, 0x4, URZ ;  /* 0x0000000426247897 */ /* 0x000fe2000fffe0ff */
[----:B------:R-:W-:Y:S01]  /*3fc0*/  UMOV UR43, 0x4088010 ;  /* 0x04088010002b7882 */ /* 0x000fe20000000000 */
[----:B------:R-:W-:Y:S01]  /*3fd0*/  UMOV UR19, 0x40004040 ;  /* 0x4000404000137882 */ /* 0x000fe20000000000 */
[----:B------:R-:W-:Y:S01]  /*3fe0*/  UMOV UR21, 0x40004040 ;  /* 0x4000404000157882 */ /* 0x000fe20000000000 */
[----:B------:R-:W-:Y:S01]  /*3ff0*/  UMOV UR44, 0x0 ;  /* 0x00000000002c7882 */ /* 0x000fe20000000000 */
[----:B------:R-:W-:Y:S01]  /*4000*/  UMOV UR45, 0x4088010 ;  /* 0x04088010002d7882 */ /* 0x000fe20000000000 */
[----:B------:R-:W-:Y:S01]  /*4010*/  UMOV UR46, 0x0 ;  /* 0x00000000002e7882 */ /* 0x000fe20000000000 */
[----:B------:R-:W-:Y:S01]  /*4020*/  UMOV UR47, 0x4088010 ;  /* 0x04088010002f7882 */ /* 0x000fe20000000000 */
[----:B------:R-:W-:Y:S01]  /*4030*/  UMOV UR6, UR10 ;  /* 0x0000000a00067c82 */ /* 0x000fe20008000000 */
[----:B------:R-:W-:Y:S01]  /*4040*/  UMOV UR7, URZ ;  /* 0x000000ff00077c82 */ /* 0x000fe20008000000 */
[----:B------:R0:W-:Y:S01]  /*4050*/  UTCHMMA gdesc[UR18], gdesc[UR20], tmem[UR12], tmem[UR42], idesc[UR43], !UPT ;  /* 0x00ff2a14120075ea */ /* 0x0001e2000f80000c */
[----:B------:R-:W-:Y:S01]  /*4060*/  UMOV UR48, 0x0 ;  /* 0x0000000000307882 */ /* 0x000fe20000000000 */
[----:B------:R-:W-:Y:S01]  /*4070*/  UMOV UR49, 0x4088010 ;  /* 0x0408801000317882 */ /* 0x000fe20000000000 */
[----:B------:R0:W-:Y:S01]  /*4080*/  UTCHMMA gdesc[UR40], gdesc[UR38], tmem[UR12], tmem[UR44], idesc[UR45], UPT ;  /* 0x00ff2c26280075ea */ /* 0x0001e2000b80000c */
[----:B------:R-:W-:Y:S01]  /*4090*/  UMOV UR6, UR6 ;  /* 0x0000000600067c82 */ /* 0x000fe20008000000 */
[----:B------:R0:W-:Y:S01]  /*40a0*/  UTCHMMA gdesc[UR30], gdesc[UR32], tmem[UR12], tmem[UR46], idesc[UR47], UPT ;  /* 0x00ff2e201e0075ea */ /* 0x0001e2000b80000c */
[----:B------:R0:W-:Y:S01]  /*40b0*/  UTCHMMA gdesc[UR34], gdesc[UR36], tmem[UR12], tmem[UR48], idesc[UR49], UPT ;  /* 0x00ff3024220075ea */ /* 0x0001e2000b80000c */
[----:B------:R0:W-:Y:S01]  /*40c0*/  UTCBAR [UR6], URZ ;  /* 0x000000ff060073e9 */ /* 0x0001e200080000ff */
[----:B------:R-:W-:Y:S01]  /*40d0*/  NOP ;  /* 0x0000000000007918 */ /* 0x000fe20000000000 */
.L_x_6:
[----:B------:R-:W-:Y:S05]  /*40e0*/  BRA.U !UP2, `(.L_x_7) ;  /* 0x000000110ab07547 */ /* 0x000fea000b800000 */
[----:B------:R-:W-:Y:S02]  /*40f0*/  UIADD3 UR8, UPT, UPT, UR8, -0x40, URZ ;  /* 0xffffffc008087890 */ /* 0x000fe4000fffe0ff */
[----:B0-----:R-:W-:Y:S02]  /*4100*/  UIADD3.64 UR30, UPT, UPT, UR24, 0x80, URZ ;  /* 0x00000080181e7897 */ /* 0x001fe4000fffe0ff */
[----:B------:R-:W-:Y:S02]  /*4110*/  UIADD3.64 UR32, UPT, UPT, UR26, 0x2, URZ ;  /* 0x000000021a207897 */ /* 0x000fe4000fffe0ff */
[----:B------:R-:W-:Y:S02]  /*4120*/  UIADD3.64 UR34, UPT, UPT, UR24, 0x100, URZ ;  /* 0x0000010018227897 */ /* 0x000fe4000fffe0ff */
[----:B------:R-:W-:Y:S01]  /*4130*/  UIADD3.64 UR36, UPT, UPT, UR26, 0x4, URZ ;  /* 0x000000041a247897 */ /* 0x000fe2000fffe0ff */
[----:B------:R-:W-:Y:S01]  /*4140*/  UMOV UR20, 0x1 ;  /* 0x0000000100147882 */ /* 0x000fe20000000000 */
[----:B------:R-:W-:-:S10]  /*4150*/  UMOV UR5, URZ ;  /* 0x000000ff00057c82 */ /* 0x000fd40008000000 */
.L_x_10:
[----:B------:R-:W-:Y:S01]  /*4160*/  USHF.L.U32 UR4, UR4, 0x1f, URZ ;  /* 0x0000001f04047899 */ /* 0x000fe200080006ff */
[----:B0-----:R-:W-:Y:S01]  /*4170*/  LOP3.LUT R102, R111, 0x2, RZ, 0xfc, !PT ;  /* 0x000000026f667812 */ /* 0x001fe200078efcff */
[----:B------:R-:W-:Y:S01]  /*4180*/  IMAD.WIDE R38, R115, 0x2, R38 ;  /* 0x0000000273267825 */ /* 0x000fe200078e0226 */
[C---:B------:R-:W-:Y:S02]  /*4190*/  LOP3.LUT R106, R111.reuse, 0x8, RZ, 0xfc, !PT ;  /* 0x000000086f6a7812 */ /* 0x040fe400078efcff */
[----:B------:R-:W-:Y:S01]  /*41a0*/  ISETP.GE.AND P0, PT, R102, UR8, PT ;  /* 0x0000000866007c0c */ /* 0x000fe2000bf06270 */
[----:B------:R-:W-:Y:S01]  /*41b0*/  IMAD.U32 R114, RZ, RZ, UR4 ;  /* 0x00000004ff727e24 */ /* 0x000fe2000f8e00ff */
[C---:B------:R-:W-:Y:S02]  /*41c0*/  LOP3.LUT R110, R111.reuse, 0xa, RZ, 0xfc, !PT ;  /* 0x0000000a6f6e7812 */ /* 0x040fe400078efcff */
[C---:B------:R-:W-:Y:S01]  /*41d0*/  LOP3.LUT R102, R111.reuse, 0x10, RZ, 0xfc, !PT ;  /* 0x000000106f667812 */ /* 0x040fe200078efcff */
[----:B------:R-:W0:Y:S01]  /*41e0*/  SYNCS.PHASECHK.TRANS64.TRYWAIT P6, [UR10], R114 ;  /* 0x00000072ff0075a7 */ /* 0x000e2200080c110a */
[----:B------:R-:W-:-:S02]  /*41f0*/  LOP3.LUT R104, R111, 0x12, RZ, 0xfc, !PT ;  /* 0x000000126f687812 */ /* 0x000fc400078efcff */
[----:B------:R-:W-:Y:S02]  /*4200*/  ISETP.GE.AND P1, PT, R106, UR8, PT ;  /* 0x000000086a007c0c */ /* 0x000fe4000bf26270 */
[----:B------:R-:W-:Y:S02]  /*4210*/  ISETP.GE.AND P2, PT, R110, UR8, PT ;  /* 0x000000086e007c0c */ /* 0x000fe4000bf46270 */
[----:B------:R-:W-:Y:S02]  /*4220*/  ISETP.GE.AND P3, PT, R102, UR8, PT ;  /* 0x0000000866007c0c */ /* 0x000fe4000bf66270 */
[----:B------:R-:W-:Y:S02]  /*4230*/  ISETP.GE.AND P4, PT, R104, UR8, PT ;  /* 0x0000000868007c0c */ /* 0x000fe4000bf86270 */
[----:B------:R-:W-:Y:S02]  /*4240*/  ISETP.GE.AND P5, PT, R111, UR8, PT ;  /* 0x000000086f007c0c */ /* 0x000fe4000bfa6270 */
[----:B------:R-:W-:Y:S01]  /*4250*/  PRMT R106, RZ, 0x7610, R106 ;  /* 0x00007610ff6a7816 */ /* 0x000fe2000000006a */
[----:B0-----:R-:W-:Y:S10]  /*4260*/  @!P6 BRA `(.L_x_8) ;  /* 0x0000001c0008e947 */ /* 0x001ff40003800000 */
.L_x_16:
[----:B------:R-:W-:Y:S01]  /*4270*/  LOP3.LUT R102, R111, 0x18, RZ, 0xfc, !PT ;  /* 0x000000186f667812 */ /* 0x000fe200078efcff */
[C---:B------:R-:W-:Y:S01]  /*4280*/  IMAD.WIDE R40, R115.reuse, 0x2, R40 ;  /* 0x0000000273287825 */ /* 0x040fe200078e0228 */
[----:B------:R-:W-:Y:S01]  /*4290*/  PRMT R142, RZ, 0x7610, R142 ;  /* 0x00007610ff8e7816 */ /* 0x000fe2000000008e */
[----:B------:R-:W2:Y:S01]  /*42a0*/  @!P5 LDG.E.U16 R106, desc[UR22][R38.64] ;  /* 0x00000016266ad981 */ /* 0x000ea2000c1e1500 */
[----:B------:R-:W-:Y:S01]  /*42b0*/  ISETP.GE.AND P5, PT, R102, UR8, PT ;  /* 0x0000000866007c0c */ /* 0x000fe2000bfa6270 */
[----:B------:R-:W-:Y:S01]  /*42c0*/  IMAD.WIDE R86, R115, 0x2, R86 ;  /* 0x0000000273567825 */ /* 0x000fe200078e0256 */
[----:B------:R-:W-:Y:S02]  /*42d0*/  LOP3.LUT R102, R111, 0x20, RZ, 0xfc, !PT ;  /* 0x000000206f667812 */ /* 0x000fe400078efcff */
[----:B------:R-:W-:Y:S01]  /*42e0*/  PRMT R150, RZ, 0x7610, R150 ;  /* 0x00007610ff967816 */ /* 0x000fe20000000096 */
[----:B------:R-:W3:Y:S01]  /*42f0*/  @!P0 LDG.E.U16 R142, desc[UR22][R40.64] ;  /* 0x00000016288e8981 */ /* 0x000ee2000c1e1500 */
[----:B------:R-:W-:Y:S01]  /*4300*/  PRMT R148, RZ, 0x7610, R148 ;  /* 0x00007610ff947816 */ /* 0x000fe20000000094 */
[----:B------:R-:W-:Y:S01]  /*4310*/  IMAD.WIDE R92, R115, 0x2, R92 ;  /* 0x00000002735c7825 */ /* 0x000fe200078e025c */
[----:B------:R-:W-:-:S02]  /*4320*/  ISETP.GE.AND P0, PT, R102, UR8, PT ;  /* 0x0000000866007c0c */ /* 0x000fc4000bf06270 */
[C---:B------:R-:W-:Y:S01]  /*4330*/  LOP3.LUT R102, R111.reuse, 0x28, RZ, 0xfc, !PT ;  /* 0x000000286f667812 */ /* 0x040fe200078efcff */
[----:B------:R-:W4:Y:S01]  /*4340*/  @!P1 LDG.E.U16 R150, desc[UR22][R86.64] ;  /* 0x0000001656969981 */ /* 0x000f22000c1e1500 */
[----:B------:R-:W-:Y:S01]  /*4350*/  LOP3.LUT R104, R111, 0x30, RZ, 0xfc, !PT ;  /* 0x000000306f687812 */ /* 0x000fe200078efcff */
[C---:B------:R-:W-:Y:S01]  /*4360*/  IMAD.WIDE R34, R115.reuse, 0x2, R34 ;  /* 0x0000000273227825 */ /* 0x040fe200078e0222 */
[----:B------:R-:W-:Y:S01]  /*4370*/  ISETP.GE.AND P1, PT, R102, UR8, PT ;  /* 0x0000000866007c0c */ /* 0x000fe2000bf26270 */
[----:B------:R-:W5:Y:S01]  /*4380*/  @!P3 LDG.E.U16 R148, desc[UR22][R92.64] ;  /* 0x000000165c94b981 */ /* 0x000f62000c1e1500 */
[----:B------:R-:W-:Y:S01]  /*4390*/  ISETP.GE.AND P3, PT, R104, UR8, PT ;  /* 0x0000000868007c0c */ /* 0x000fe2000bf66270 */
[----:B------:R-:W-:Y:S01]  /*43a0*/  IMAD.WIDE R28, R115, 0x2, R28 ;  /* 0x00000002731c7825 */ /* 0x000fe200078e021c */
[----:B------:R-:W-:Y:S02]  /*43b0*/  PRMT R144, RZ, 0x7610, R144 ;  /* 0x00007610ff907816 */ /* 0x000fe40000000090 */
[----:B------:R-:W-:-:S02]  /*43c0*/  PRMT R102, RZ, 0x7610, R102 ;  /* 0x00007610ff667816 */ /* 0x000fc40000000066 */
[----:B------:R-:W-:Y:S01]  /*43d0*/  LOP3.LUT R110, R111, 0x1a, RZ, 0xfc, !PT ;  /* 0x0000001a6f6e7812 */ /* 0x000fe200078efcff */
[C---:B------:R-:W-:Y:S01]  /*43e0*/  IMAD.WIDE R14, R115.reuse, 0x2, R14 ;  /* 0x00000002730e7825 */ /* 0x040fe200078e020e */
[----:B------:R-:W-:Y:S01]  /*43f0*/  PRMT R146, RZ, 0x7610, R146 ;  /* 0x00007610ff927816 */ /* 0x000fe20000000092 */
[----:B------:R-:W3:Y:S01]  /*4400*/  @!P0 LDG.E.U16 R144, desc[UR22][R28.64] ;  /* 0x000000161c908981 */ /* 0x000ee2000c1e1500 */
[----:B------:R-:W-:Y:S01]  /*4410*/  PRMT R104, RZ, 0x7610, R104 ;  /* 0x00007610ff687816 */ /* 0x000fe20000000068 */
[----:B------:R-:W-:Y:S01]  /*4420*/  IMAD.WIDE R20, R115, 0x2, R20 ;  /* 0x0000000273147825 */ /* 0x000fe200078e0214 */
[----:B------:R-:W-:Y:S01]  /*4430*/  ISETP.GE.AND P0, PT, R110, UR8, PT ;  /* 0x000000086e007c0c */ /* 0x000fe2000bf06270 */
[----:B------:R-:W3:Y:S01]  /*4440*/  @!P5 LDG.E.U16 R102, desc[UR22][R34.64] ;  /* 0x000000162266d981 */ /* 0x000ee2000c1e1500 */
[C---:B------:R-:W-:Y:S02]  /*4450*/  LOP3.LUT R114, R111.reuse, 0x22, RZ, 0xfc, !PT ;  /* 0x000000226f727812 */ /* 0x040fe400078efcff */
[----:B------:R-:W-:Y:S01]  /*4460*/  LOP3.LUT R110, R111, 0x2a, RZ, 0xfc, !PT ;  /* 0x0000002a6f6e7812 */ /* 0x000fe200078efcff */
[----:B------:R-:W3:Y:S01]  /*4470*/  @!P1 LDG.E.U16 R146, desc[UR22][R20.64] ;  /* 0x0000001614929981 */ /* 0x000ee2000c1e1500 */
[----:B------:R-:W-:-:S02]  /*4480*/  ISETP.GE.AND P5, PT, R109, UR8, PT ;  /* 0x000000086d007c0c */ /* 0x000fc4000bfa6270 */
[----:B------:R-:W-:Y:S01]  /*4490*/  ISETP.GE.AND P1, PT, R114, UR8, PT ;  /* 0x0000000872007c0c */ /* 0x000fe2000bf26270 */
[----:B------:R-:W3:Y:S01]  /*44a0*/  @!P3 LDG.E.U16 R104, desc[UR22][R14.64] ;  /* 0x000000160e68b981 */ /* 0x000ee2000c1e1500 */
[----:B------:R-:W-:Y:S01]  /*44b0*/  ISETP.GE.AND P3, PT, R110, UR8, PT ;  /* 0x000000086e007c0c */ /* 0x000fe2000bf66270 */
[C---:B------:R-:W-:Y:S01]  /*44c0*/  IMAD.WIDE R6, R115.reuse, 0x2, R6 ;  /* 0x0000000273067825 */ /* 0x040fe200078e0206 */
[----:B------:R-:W-:Y:S02]  /*44d0*/  PRMT R110, RZ, 0x7610, R110 ;  /* 0x00007610ff6e7816 */ /* 0x000fe4000000006e */
[----:B------:R-:W-:Y:S01]  /*44e0*/  PRMT R140, RZ, 0x7610, R140 ;  /* 0x00007610ff8c7816 */ /* 0x000fe2000000008c */
[C---:B------:R-:W-:Y:S01]  /*44f0*/  IMAD.WIDE R88, R115.reuse, 0x2, R88 ;  /* 0x0000000273587825 */ /* 0x040fe200078e0258 */
[----:B------:R-:W-:Y:S02]  /*4500*/  PRMT R163, RZ, 0x7610, R163 ;  /* 0x00007610ffa37816 */ /* 0x000fe400000000a3 */
[----:B------:R-:W-:Y:S01]  /*4510*/  PRMT R114, RZ, 0x7610, R114 ;  /* 0x00007610ff727816 */ /* 0x000fe20000000072 */
[C---:B------:R-:W-:Y:S01]  /*4520*/  IMAD.WIDE R94, R115.reuse, 0x2, R94 ;  /* 0x00000002735e7825 */ /* 0x040fe200078e025e */
[----:B------:R-:W-:Y:S01]  /*4530*/  PRMT R165, RZ, 0x7610, R165 ;  /* 0x00007610ffa57816 */ /* 0x000fe200000000a5 */
[----:B------:R-:W3:Y:S01]  /*4540*/  @!P5 LDG.E.U16 R110, desc[UR22][R6.64] ;  /* 0x00000016066ed981 */ /* 0x000ee2000c1e1500 */
[----:B------:R-:W-:Y:S01]  /*4550*/  PRMT R138, RZ, 0x7610, R138 ;  /* 0x00007610ff8a7816 */ /* 0x000fe2000000008a */
[----:B------:R-:W-:-:S02]  /*4560*/  IMAD.WIDE R18, R115, 0x2, R18 ;  /* 0x0000000273127825 */ /* 0x000fc400078e0212 */
[----:B------:R-:W3:Y:S02]  /*4570*/  @!P2 LDG.E.U16 R140, desc[UR22][R88.64] ;  /* 0x00000016588ca981 */ /* 0x000ee4000c1e1500 */
[C---:B------:R-:W-:Y:S02]  /*4580*/  IMAD.WIDE R26, R115.reuse, 0x2, R26 ;  /* 0x00000002731a7825 */ /* 0x040fe400078e021a */
[----:B------:R-:W3:Y:S02]  /*4590*/  @!P4 LDG.E.U16 R163, desc[UR22][R94.64] ;  /* 0x000000165ea3c981 */ /* 0x000ee4000c1e1500 */
[----:B------:R-:W-:Y:S02]  /*45a0*/  IMAD.WIDE R32, R115, 0x2, R32 ;  /* 0x0000000273207825 */ /* 0x000fe400078e0220 */
[----:B------:R-:W3:Y:S04]  /*45b0*/  @!P1 LDG.E.U16 R114, desc[UR22][R26.64] ;  /* 0x000000161a729981 */ /* 0x000ee8000c1e1500 */
[----:B------:R-:W3:Y:S04]  /*45c0*/  @!P3 LDG.E.U16 R165, desc[UR22][R18.64] ;  /* 0x0000001612a5b981 */ /* 0x000ee8000c1e1500 */
[----:B------:R-:W3:Y:S01]  /*45d0*/  @!P0 LDG.E.U16 R138, desc[UR22][R32.64] ;  /* 0x00000016208a8981 */ /* 0x000ee2000c1e1500 */
[----:B------:R-:W-:-:S04]  /*45e0*/  LOP3.LUT R119, R111, 0x4, RZ, 0xfc, !PT ;  /* 0x000000046f777812 */ /* 0x000fc800078efcff */
[----:B------:R-:W-:Y:S02]  /*45f0*/  ISETP.GE.AND P0, PT, R119, UR8, PT ;  /* 0x0000000877007c0c */ /* 0x000fe4000bf06270 */
[C---:B------:R-:W-:Y:S02]  /*4600*/  LOP3.LUT R119, R111.reuse, 0x6, RZ, 0xfc, !PT ;  /* 0x000000066f777812 */ /* 0x040fe400078efcff */
[----:B------:R-:W-:Y:S02]  /*4610*/  LOP3.LUT R121, R111, 0xc, RZ, 0xfc, !PT ;  /* 0x0000000c6f797812 */ /* 0x000fe400078efcff */
[----:B------:R-:W-:Y:S02]  /*4620*/  ISETP.GE.AND P5, PT, R119, UR8, PT ;  /* 0x0000000877007c0c */ /* 0x000fe4000bfa6270 */
[----:B------:R-:W-:Y:S02]  /*4630*/  LOP3.LUT R119, R111, 0x14, RZ, 0xfc, !PT ;  /* 0x000000146f777812 */ /* 0x000fe400078efcff */
[----:B------:R-:W-:-:S02]  /*4640*/  LEA.HI R123, R0, 0xe, RZ, 0x1a ;  /* 0x0000000e007b7811 */ /* 0x000fc400078fd0ff */
[----:B------:R-:W-:Y:S02]  /*4650*/  ISETP.GE.AND P4, PT, R121, UR8, PT ;  /* 0x0000000879007c0c */ /* 0x000fe4000bf86270 */
[----:B------:R-:W-:Y:S02]  /*4660*/  ISETP.GE.AND P2, PT, R119, UR8, PT ;  /* 0x0000000877007c0c */ /* 0x000fe4000bf46270 */
[----:B------:R-:W-:Y:S02]  /*4670*/  ISETP.GE.AND P1, PT, R123, UR8, PT ;  /* 0x000000087b007c0c */ /* 0x000fe4000bf26270 */
[----:B------:R-:W-:Y:S01]  /*4680*/  LOP3.LUT R119, R111, 0x1c, RZ, 0xfc, !PT ;  /* 0x0000001c6f777812 */ /* 0x000fe200078efcff */
[C---:B------:R-:W-:Y:S01]  /*4690*/  IMAD.WIDE R44, R115.reuse, 0x2, R44 ;  /* 0x00000002732c7825 */ /* 0x040fe200078e022c */
[----:B------:R-:W-:Y:S02]  /*46a0*/  PRMT R157, RZ, 0x7610, R157 ;  /* 0x00007610ff9d7816 */ /* 0x000fe4000000009d */
[----:B------:R-:W-:Y:S01]  /*46b0*/  PRMT R155, RZ, 0x7610, R155 ;  /* 0x00007610ff9b7816 */ /* 0x000fe2000000009b */
[----:B------:R-:W-:Y:S01]  /*46c0*/  IMAD.WIDE R90, R115, 0x2, R90 ;  /* 0x00000002735a7825 */ /* 0x000fe200078e025a */
[----:B------:R-:W-:-:S02]  /*46d0*/  ISETP.GE.AND P3, PT, R119, UR8, PT ;  /* 0x0000000877007c0c */ /* 0x000fc4000bf66270 */
[----:B------:R-:W-:Y:S01]  /*46e0*/  LEA.HI R119, R0, 0x1e, RZ, 0x1a ;  /* 0x0000001e00777811 */ /* 0x000fe200078fd0ff */
[----:B------:R-:W3:Y:S01]  /*46f0*/  @!P0 LDG.E.U16 R157, desc[UR22][R44.64] ;  /* 0x000000162c9d8981 */ /* 0x000ee2000c1e1500 */
[----:B------:R-:W-:Y:S01]  /*4700*/  PRMT R139, RZ, 0x7610, R139 ;  /* 0x00007610ff8b7816 */ /* 0x000fe2000000008b */
[----:B------:R-:W-:Y:S01]  /*4710*/  IMAD.WIDE R78, R115, 0x2, R78 ;  /* 0x00000002734e7825 */ /* 0x000fe200078e024e */
[----:B------:R-:W-:Y:S01]  /*4720*/  ISETP.GE.AND P0, PT, R119, UR8, PT ;  /* 0x0000000877007c0c */ /* 0x000fe2000bf06270 */
[----:B------:R-:W3:Y:S01]  /*4730*/  @!P4 LDG.E.U16 R155, desc[UR22][R90.64] ;  /* 0x000000165a9bc981 */ /* 0x000ee2000c1e1500 */
[----:B------:R-:W-:Y:S02]  /*4740*/  ISETP.GE.AND P4, PT, R99, UR8, PT ;  /* 0x0000000863007c0c */ /* 0x000fe4000bf86270 */
[----:B------:R-:W-:Y:S01]  /*4750*/  LOP3.LUT R119, R111, 0x24, RZ, 0xfc, !PT ;  /* 0x000000246f777812 */ /* 0x000fe200078efcff */
[----:B------:R-:W-:Y:S01]  /*4760*/  IMAD.WIDE R112, R115, 0x2, R112 ;  /* 0x0000000273707825 */ /* 0x000fe200078e0270 */
[----:B------:R-:W-:Y:S01]  /*4770*/  PRMT R153, RZ, 0x7610, R153 ;  /* 0x00007610ff997816 */ /* 0x000fe20000000099 */
[----:B------:R-:W3:Y:S01]  /*4780*/  @!P1 LDG.E.U16 R139, desc[UR22][R78.64] ;  /* 0x000000164e8b9981 */ /* 0x000ee2000c1e1500 */
[----:B------:R-:W-:-:S02]  /*4790*/  ISETP.GE.AND P1, PT, R119, UR8, PT ;  /* 0x0000000877007c0c */ /* 0x000fc4000bf26270 */
[----:B------:R-:W-:Y:S01]  /*47a0*/  LOP3.LUT R119, R111, 0x26, RZ, 0xfc, !PT ;  /* 0x000000266f777812 */ /* 0x000fe200078efcff */
[----:B------:R-:W-:Y:S01]  /*47b0*/  IMAD.WIDE R36, R115, 0x2, R36 ;  /* 0x0000000273247825 */ /* 0x000fe200078e0224 */
[----:B------:R-:W-:Y:S01]  /*47c0*/  PRMT R129, RZ, 0x7610, R129 ;  /* 0x00007610ff817816 */ /* 0x000fe20000000081 */
[----:B------:R-:W3:Y:S01]  /*47d0*/  @!P2 LDG.E.U16 R153, desc[UR22][R112.64] ;  /* 0x000000167099a981 */ /* 0x000ee2000c1e1500 */
[----:B------:R-:W-:Y:S02]  /*47e0*/  ISETP.GE.AND P2, PT, R119, UR8, PT ;  /* 0x0000000877007c0c */ /* 0x000fe4000bf46270 */
[----:B------:R-:W-:Y:S01]  /*47f0*/  LOP3.LUT R119, R111, 0x2c, RZ, 0xfc, !PT ;  /* 0x0000002c6f777812 */ /* 0x000fe200078efcff */
[----:B------:R-:W-:Y:S01]  /*4800*/  IMAD.WIDE R30, R115, 0x2, R30 ;  /* 0x00000002731e7825 */ /* 0x000fe200078e021e */
[----:B------:R-:W-:Y:S01]  /*4810*/  PRMT R151, RZ, 0x7610, R151 ;  /* 0x00007610ff977816 */ /* 0x000fe20000000097 */
[----:B------:R-:W3:Y:S01]  /*4820*/  @!P4 LDG.E.U16 R129, desc[UR22][R36.64] ;  /* 0x000000162481c981 */ /* 0x000ee2000c1e1500 */
[----:B------:R-:W-:-:S02]  /*4830*/  ISETP.GE.AND P4, PT, R119, UR8, PT ;  /* 0x0000000877007c0c */ /* 0x000fc4000bf86270 */
[----:B------:R-:W-:Y:S01]  /*4840*/  LEA.HI R119, R0, 0x2e, RZ, 0x1a ;  /* 0x0000002e00777811 */ /* 0x000fe200078fd0ff */
[----:B------:R-:W-:Y:S01]  /*4850*/  IMAD.WIDE R80, R115, 0x2, R80 ;  /* 0x0000000273507825 */ /* 0x000fe200078e0250 */
[----:B------:R-:W-:Y:S01]  /*4860*/  PRMT R127, RZ, 0x7610, R127 ;  /* 0x00007610ff7f7816 */ /* 0x000fe2000000007f */
[----:B------:R-:W3:Y:S01]  /*4870*/  @!P3 LDG.E.U16 R151, desc[UR22][R30.64] ;  /* 0x000000161e97b981 */ /* 0x000ee2000c1e1500 */
[----:B------:R-:W-:Y:S02]  /*4880*/  ISETP.GE.AND P3, PT, R119, UR8, PT ;  /* 0x0000000877007c0c */ /* 0x000fe4000bf66270 */
[----:B------:R-:W-:Y:S02]  /*4890*/  LOP3.LUT R119, R111, 0x32, RZ, 0xfc, !PT ;  /* 0x000000326f777812 */ /* 0x000fe400078efcff */
[----:B------:R-:W3:Y:S02]  /*48a0*/  @!P0 LDG.E.U16 R127, desc[UR22][R80.64] ;  /* 0x00000016507f8981 */ /* 0x000ee4000c1e1500 */
[----:B------:R-:W-:Y:S01]  /*48b0*/  ISETP.GE.AND P0, PT, R119, UR8, PT ;  /* 0x0000000877007c0c */ /* 0x000fe2000bf06270 */
[----:B------:R-:W-:Y:S01]  /*48c0*/  IMAD.WIDE R24, R115, 0x2, R24 ;  /* 0x0000000273187825 */ /* 0x000fe200078e0218 */
[----:B------:R-:W-:-:S02]  /*48d0*/  PRMT R149, RZ, 0x7610, R149 ;  /* 0x00007610ff957816 */ /* 0x000fc40000000095 */
[----:B------:R-:W-:Y:S01]  /*48e0*/  LOP3.LUT R119, R111, 0x34, RZ, 0xfc, !PT ;  /* 0x000000346f777812 */ /* 0x000fe200078efcff */
[C---:B------:R-:W-:Y:S01]  /*48f0*/  IMAD.WIDE R22, R115.reuse, 0x2, R22 ;  /* 0x0000000273167825 */ /* 0x040fe200078e0216 */
[----:B------:R-:W-:Y:S02]  /*4900*/  PRMT R125, RZ, 0x7610, R125 ;  /* 0x00007610ff7d7816 */ /* 0x000fe4000000007d */
[----:B------:R-:W-:Y:S01]  /*4910*/  PRMT R147, RZ, 0x7610, R147 ;  /* 0x00007610ff937816 */ /* 0x000fe20000000093 */
[----:B------:R-:W3:Y:S01]  /*4920*/  @!P1 LDG.E.U16 R149, desc[UR22][R24.64] ;  /* 0x0000001618959981 */ /* 0x000ee2000c1e1500 */
[----:B------:R-:W-:Y:S01]  /*4930*/  PRMT R123, RZ, 0x7610, R123 ;  /* 0x00007610ff7b7816 */ /* 0x000fe2000000007b */
[----:B------:R-:W-:Y:S01]  /*4940*/  IMAD.WIDE R16, R115, 0x2, R16 ;  /* 0x0000000273107825 */ /* 0x000fe200078e0210 */
[----:B------:R-:W-:Y:S01]  /*4950*/  PRMT R161, RZ, 0x7610, R161 ;  /* 0x00007610ffa17816 */ /* 0x000fe200000000a1 */
[----:B------:R-:W3:Y:S01]  /*4960*/  @!P2 LDG.E.U16 R125, desc[UR22][R22.64] ;  /* 0x00000016167da981 */ /* 0x000ee2000c1e1500 */
[----:B------:R-:W-:Y:S01]  /*4970*/  ISETP.GE.AND P1, PT, R119, UR8, PT ;  /* 0x0000000877007c0c */ /* 0x000fe2000bf26270 */
[C---:B------:R-:W-:Y:S01]  /*4980*/  IMAD.WIDE R12, R115.reuse, 0x2, R12 ;  /* 0x00000002730c7825 */ /* 0x040fe200078e020c */
[----:B------:R-:W-:Y:S01]  /*4990*/  LEA.HI R119, R0, 0x3e, RZ, 0x1a ;  /* 0x0000003e00777811 */ /* 0x000fe200078fd0ff */
[----:B------:R-:W3:Y:S02]  /*49a0*/  @!P4 LDG.E.U16 R147, desc[UR22][R16.64] ;  /* 0x000000161093c981 */ /* 0x000ee4000c1e1500 */
[----:B------:R-:W-:Y:S01]  /*49b0*/  IMAD.WIDE R82, R115, 0x2, R82 ;  /* 0x0000000273527825 */ /* 0x000fe200078e0252 */
[----:B------:R-:W-:Y:S01]  /*49c0*/  ISETP.GE.AND P2, PT, R119, UR8, PT ;  /* 0x0000000877007c0c */ /* 0x000fe2000bf46270 */
        /* <DEDUP_REMOVED lines=23> */
[----:B------:R-:W-:Y:S01]  /*4b40*/  BAR.SYNC.DEFER_BLOCKING 0x0 ;  /* 0x0000000000007b1d */ /* 0x000fe20000010000 */
[----:B------:R-:W-:-:S04]  /*4b50*/  LOP3.LUT R152, R0, 0x3f, RZ, 0xc0, !PT ;  /* 0x0000003f00987812 */ /* 0x000fc800078ec0ff */
[----:B------:R-:W-:Y:S01]  /*4b60*/  ISETP.GE.AND P0, PT, R152, UR8, PT ;  /* 0x0000000898007c0c */ /* 0x000fe2000bf06270 */
[----:B------:R-:W-:Y:S01]  /*4b70*/  IMAD.WIDE R70, R117, 0x2, R70 ;  /* 0x0000000275467825 */ /* 0x000fe200078e0246 */
[----:B------:R-:W-:-:S03]  /*4b80*/  PRMT R152, RZ, 0x7610, R152 ;  /* 0x00007610ff987816 */ /* 0x000fc60000000098 */
[----:B------:R-:W-:Y:S01]  /*4b90*/  IMAD.WIDE R62, R117, 0x2, R62 ;  /* 0x00000002753e7825 */ /* 0x000fe200078e023e */
[----:B------:R-:W-:-:S03]  /*4ba0*/  PRMT R154, RZ, 0x7610, R154 ;  /* 0x00007610ff9a7816 */ /* 0x000fc6000000009a */
[----:B------:R-:W-:-:S04]  /*4bb0*/  IMAD.WIDE R54, R117, 0x2, R54 ;  /* 0x0000000275367825 */ /* 0x000fc800078e0236 */
[----:B------:R-:W-:-:S04]  /*4bc0*/  IMAD.WIDE R42, R117, 0x2, R42 ;  /* 0x00000002752a7825 */ /* 0x000fc800078e022a */
[----:B------:R-:W-:-:S04]  /*4bd0*/  IMAD.WIDE R72, R117, 0x2, R72 ;  /* 0x0000000275487825 */ /* 0x000fc800078e0248 */
[----:B------:R-:W-:-:S04]  /*4be0*/  IMAD.WIDE R64, R117, 0x2, R64 ;  /* 0x0000000275407825 */ /* 0x000fc800078e0240 */
[----:B------:R-:W-:-:S04]  /*4bf0*/  IMAD.WIDE R56, R117, 0x2, R56 ;  /* 0x0000000275387825 */ /* 0x000fc800078e0238 */
[----:B------:R-:W-:-:S04]  /*4c00*/  IMAD.WIDE R46, R117, 0x2, R46 ;  /* 0x00000002752e7825 */ /* 0x000fc800078e022e */
[----:B------:R-:W-:-:S04]  /*4c10*/  IMAD.WIDE R74, R117, 0x2, R74 ;  /* 0x00000002754a7825 */ /* 0x000fc800078e024a */
[C---:B------:R-:W-:Y:S01]  /*4c20*/  IMAD.WIDE R66, R117.reuse, 0x2, R66 ;  /* 0x0000000275427825 */ /* 0x040fe200078e0242 */
[----:B------:R-:W3:Y:S03]  /*4c30*/  @!P0 LDG.E.U16 R152, desc[UR22][R74.64] ;  /* 0x000000164a988981 */ /* 0x000ee6000c1e1500 */
[----:B------:R-:W-:-:S04]  /*4c40*/  IMAD.WIDE R58, R117, 0x2, R58 ;  /* 0x00000002753a7825 */ /* 0x000fc800078e023a */
[----:B------:R-:W-:-:S04]  /*4c50*/  IMAD.WIDE R50, R117, 0x2, R50 ;  /* 0x0000000275327825 */ /* 0x000fc800078e0232 */
[----:B------:R-:W-:-:S04]  /*4c60*/  IMAD.WIDE R76, R117, 0x2, R76 ;  /* 0x00000002754c7825 */ /* 0x000fc800078e024c */
[C---:B------:R-:W-:Y:S01]  /*4c70*/  IMAD.WIDE R68, R117.reuse, 0x2, R68 ;  /* 0x0000000275447825 */ /* 0x040fe200078e0244 */
[----:B------:R-:W3:Y:S03]  /*4c80*/  @!P0 LDG.E.U16 R154, desc[UR22][R76.64] ;  /* 0x000000164c9a8981 */ /* 0x000ee6000c1e1500 */
[----:B------:R-:W-:-:S04]  /*4c90*/  IMAD.WIDE R60, R117, 0x2, R60 ;  /* 0x00000002753c7825 */ /* 0x000fc800078e023c */
[----:B------:R-:W-:Y:S01]  /*4ca0*/  IMAD.WIDE R52, R117, 0x2, R52 ;  /* 0x0000000275347825 */ /* 0x000fe200078e0234 */
[----:B--2---:R0:W-:Y:S02]  /*4cb0*/  STS.U16 [R101+UR13+0x2000], R106 ;  /* 0x0020006a65007988 */ /* 0x0041e4000800040d */
[----:B0-----:R-:W-:Y:S02]  /*4cc0*/  PRMT R106, RZ, 0x7610, R106 ;  /* 0x00007610ff6a7816 */ /* 0x001fe4000000006a */
[----:B----4-:R0:W-:Y:S04]  /*4cd0*/  STS.U16 [R101+UR13+0x2400], R150 ;  /* 0x0024009665007988 */ /* 0x0101e8000800040d */
[----:B-----5:R1:W-:Y:S04]  /*4ce0*/  STS.U16 [R101+UR13+0x2800], R148 ;  /* 0x0028009465007988 */ /* 0x0203e8000800040d */
[----:B------:R-:W2:Y:S01]  /*4cf0*/  @!P0 LDG.E.U16 R106, desc[UR22][R54.64] ;  /* 0x00000016366a8981 */ /* 0x000ea2000c1e1500 */
[----:B0-----:R-:W-:-:S03]  /*4d00*/  PRMT R150, RZ, 0x7610, R150 ;  /* 0x00007610ff967816 */ /* 0x001fc60000000096 */
[----:B---3--:R-:W-:Y:S01]  /*4d10*/  STS.U16 [R101+UR13+0x3000], R144 ;  /* 0x0030009065007988 */ /* 0x008fe2000800040d */
[----:B-1----:R-:W-:-:S03]  /*4d20*/  PRMT R148, RZ, 0x7610, R148 ;  /* 0x00007610ff947816 */ /* 0x002fc60000000094 */
[----:B------:R0:W-:Y:S04]  /*4d30*/  STS.U16 [R101+UR13+0x2c00], R102 ;  /* 0x002c006665007988 */ /* 0x0001e8000800040d */
[----:B------:R1:W-:Y:S04]  /*4d40*/  STS.U16 [R101+UR13+0x3400], R146 ;  /* 0x0034009265007988 */ /* 0x0003e8000800040d */
[----:B------:R3:W-:Y:S01]  /*4d50*/  STS.U16 [R101+UR13+0x3800], R104 ;  /* 0x0038006865007988 */ /* 0x0007e2000800040d */
[----:B0-----:R-:W-:Y:S02]  /*4d60*/  PRMT R102, RZ, 0x7610, R102 ;  /* 0x00007610ff667816 */ /* 0x001fe40000000066 */
[----:B------:R-:W-:Y:S01]  /*4d70*/  PRMT R144, RZ, 0x7610, R144 ;  /* 0x00007610ff907816 */ /* 0x000fe20000000090 */
[----:B------:R-:W4:Y:S01]  /*4d80*/  @!P0 LDG.E.U16 R148, desc[UR22][R70.64] ;  /* 0x0000001646948981 */ /* 0x000f22000c1e1500 */
[----:B-1----:R-:W-:-:S03]  /*4d90*/  PRMT R146, RZ, 0x7610, R146 ;  /* 0x00007610ff927816 */ /* 0x002fc60000000092 */
[----:B------:R-:W5:Y:S04]  /*4da0*/  @!P0 LDG.E.U16 R102, desc[UR22][R42.64] ;  /* 0x000000162a668981 */ /* 0x000f68000c1e1500 */
[----:B------:R0:W-:Y:S04]  /*4db0*/  STS.U16 [R101+UR13+0x3c00], R110 ;  /* 0x003c006e65007988 */ /* 0x0001e8000800040d */
[----:B------:R1:W-:Y:S01]  /*4dc0*/  STS.U16 [R100+UR13+0x2500], R140 ;  /* 0x0025008c64007988 */ /* 0x0003e2000800040d */
[----:B---3--:R-:W-:-:S03]  /*4dd0*/  PRMT R104, RZ, 0x7610, R104 ;  /* 0x00007610ff687816 */ /* 0x008fc60000000068 */
[----:B------:R3:W-:Y:S01]  /*4de0*/  STS.U16 [R100+UR13+0x2100], R142 ;  /* 0x0021008e64007988 */ /* 0x0007e2000800040d */
[----:B0-----:R-:W-:-:S03]  /*4df0*/  PRMT R110, RZ, 0x7610, R110 ;  /* 0x00007610ff6e7816 */ /* 0x001fc6000000006e */
[----:B------:R0:W-:Y:S01]  /*4e00*/  STS.U16 [R100+UR13+0x2900], R163 ;  /* 0x002900a364007988 */ /* 0x0001e2000800040d */
[----:B-1----:R-:W-:-:S03]  /*4e10*/  PRMT R140, RZ, 0x7610, R140 ;  /* 0x00007610ff8c7816 */ /* 0x002fc6000000008c */
[----:B------:R1:W-:Y:S01]  /*4e20*/  STS.U16 [R100+UR13+0x3100], R114 ;  /* 0x0031007264007988 */ /* 0x0003e2000800040d */
[----:B---3--:R-:W-:-:S03]  /*4e30*/  PRMT R142, RZ, 0x7610, R142 ;  /* 0x00007610ff8e7816 */ /* 0x008fc6000000008e */
[----:B------:R3:W-:Y:S01]  /*4e40*/  STS.U16 [R100+UR13+0x3500], R165 ;  /* 0x003500a564007988 */ /* 0x0007e2000800040d */
[----:B0-----:R-:W-:-:S03]  /*4e50*/  PRMT R163, RZ, 0x7610, R163 ;  /* 0x00007610ffa37816 */ /* 0x001fc600000000a3 */
[----:B------:R0:W-:Y:S01]  /*4e60*/  STS.U16 [R100+UR13+0x2d00], R138 ;  /* 0x002d008a64007988 */ /* 0x0001e2000800040d */
[----:B-1----:R-:W-:-:S03]  /*4e70*/  PRMT R114, RZ, 0x7610, R114 ;  /* 0x00007610ff727816 */ /* 0x002fc60000000072 */
[----:B------:R-:W5:Y:S01]  /*4e80*/  @!P0 LDG.E.U16 R140, desc[UR22][R62.64] ;  /* 0x000000163e8c8981 */ /* 0x000f62000c1e1500 */
[----:B---3--:R-:W-:-:S03]  /*4e90*/  PRMT R165, RZ, 0x7610, R165 ;  /* 0x00007610ffa57816 */ /* 0x008fc600000000a5 */
[----:B------:R-:W3:Y:S01]  /*4ea0*/  @!P0 LDG.E.U16 R163, desc[UR22][R46.64] ;  /* 0x000000162ea38981 */ /* 0x000ee2000c1e1500 */
[----:B0-----:R-:W-:-:S03]  /*4eb0*/  PRMT R138, RZ, 0x7610, R138 ;  /* 0x00007610ff8a7816 */ /* 0x001fc6000000008a */
[----:B------:R-:W3:Y:S04]  /*4ec0*/  @!P0 LDG.E.U16 R110, desc[UR22][R56.64] ;  /* 0x00000016386e8981 */ /* 0x000ee8000c1e1500 */
        /* <DEDUP_REMOVED lines=26> */
[----:B------:R-:W-:-:S04]  /*5070*/  ULEA UR10, UR20, UR13, 0x3 ;  /* 0x0000000d140a7291 */ /* 0x000fc8000f8e18ff */
[----:B------:R-:W-:Y:S01]  /*5080*/  UIADD3 UR10, UPT, UPT, UR10, 0x6000, URZ ;  /* 0x000060000a0a7890 */ /* 0x000fe2000fffe0ff */
[----:B--2---:R0:W-:Y:S04]  /*5090*/  STS.U16 [R101+UR13+0x5400], R106 ;  /* 0x0054006a65007988 */ /* 0x0041e8000800040d */
[----:B----4-:R0:W-:Y:S04]  /*50a0*/  STS.U16 [R101+UR13+0x5c00], R148 ;  /* 0x005c009465007988 */ /* 0x0101e8000800040d */
[----:B-----5:R0:W-:Y:S04]  /*50b0*/  STS.U16 [R101+UR13+0x5000], R102 ;  /* 0x0050006665007988 */ /* 0x0201e8000800040d */
[----:B------:R0:W-:Y:S04]  /*50c0*/  STS.U16 [R101+UR13+0x5800], R140 ;  /* 0x0058008c65007988 */ /* 0x0001e8000800040d */
[----:B---3--:R0:W-:Y:S04]  /*50d0*/  STS.U16 [R100+UR13+0x5100], R163 ;  /* 0x005100a364007988 */ /* 0x0081e8000800040d */
        /* <DEDUP_REMOVED lines=11> */
[----:B------:R1:W-:Y:S06]  /*5190*/  MEMBAR.ALL.CTA ;  /* 0x0000000000007992 */ /* 0x0003ec0000008000 */
[----:B-1----:R-:W1:Y:S02]  /*51a0*/  FENCE.VIEW.ASYNC.S ;  /* 0x00000000000073c6 */ /* 0x002e640000000000 */
[----:B-1----:R-:W-:Y:S06]  /*51b0*/  BAR.SYNC.DEFER_BLOCKING 0x0 ;  /* 0x0000000000007b1d */ /* 0x002fec0000010000 */
[----:B------:R-:W-:Y:S05]  /*51c0*/  BRA.U UP1, `(.L_x_9) ;  /* 0x00000001014c7547 */ /* 0x000fea000b800000 */
[----:B------:R-:W-:Y:S01]  /*51d0*/  UMOV UR15, 0x40004040 ;  /* 0x40004040000f7882 */ /* 0x000fe20000000000 */
        /* <DEDUP_REMOVED lines=9> */
[----:B------:R1:W-:Y:S01]  /*5270*/  UTCHMMA gdesc[UR14], gdesc[UR16], tmem[UR12], tmem[UR18], idesc[UR19], UPT ;  /* 0x00ff12100e0075ea */ /* 0x0003e2000b80000c */
        /* <DEDUP_REMOVED lines=8> */
.L_x_9:
[----:B------:R-:W-:Y:S02]  /*5300*/  UIADD3 UR20, UPT, UPT, UR20, 0x1, URZ ;  /* 0x0000000114147890 */ /* 0x000fe4000fffe0ff */
[----:B------:R-:W-:Y:S02]  /*5310*/  UIADD3 UR11, UPT, UPT, UR11, -0x1, URZ ;  /* 0xffffffff0b0b7890 */ /* 0x000fe4000fffe0ff */
[----:B------:R-:W-:Y:S02]  /*5320*/  UISETP.GT.AND UP2, UPT, UR20, 0x1, UPT ;  /* 0x000000011400788c */ /* 0x000fe4000bf44270 */
[----:B------:R-:W-:Y:S02]  /*5330*/  UIADD3 UR8, UPT, UPT, UR8, -0x40, URZ ;  /* 0xffffffc008087890 */ /* 0x000fe4000fffe0ff */
[----:B-1----:R-:W-:Y:S02]  /*5340*/  USEL UR4, URZ, 0x1, !UP2 ;  /* 0x00000001ff047887 */ /* 0x002fe4000d000000 */
[----:B------:R-:W-:-:S02]  /*5350*/  USEL UR20, UR20, URZ, !UP2 ;  /* 0x000000ff14147287 */ /* 0x000fc4000d000000 */
[----:B------:R-:W-:Y:S02]  /*5360*/  UISETP.NE.U32.AND UP2, UPT, UR11, URZ, UPT ;  /* 0x000000ff0b00728c */ /* 0x000fe4000bf45070 */
[----:B------:R-:W-:-:S03]  /*5370*/  ULOP3.LUT UR6, UR5, UR4, URZ, 0x3c, !UPT ;  /* 0x0000000405067292 */ /* 0x000fc6000f8e3cff */
[----:B------:R-:W-:-:S04]  /*5380*/  UMOV UR4, UR5 ;  /* 0x0000000500047c82 */ /* 0x000fc80008000000 */
[----:B------:R-:W-:Y:S01]  /*5390*/  UMOV UR5, UR6 ;  /* 0x0000000600057c82 */ /* 0x000fe20008000000 */
[----:B------:R-:W-:Y:S05]  /*53a0*/  BRA.U UP2, `(.L_x_10) ;  /* 0xffffffed026c7547 */ /* 0x000fea000b83ffff */
.L_x_7:
[----:B------:R-:W-:-:S09]  /*53b0*/  UISETP.GE.AND UP1, UPT, UR28, 0x40, UPT ;  /* 0x000000401c00788c */ /* 0x000fd2000bf26270 */
[----:B------:R-:W-:Y:S05]  /*53c0*/  BRA.U !UP1, `(.L_x_11) ;  /* 0x0000000109107547 */ /* 0x000fea000b800000 */
[----:B------:R-:W-:-:S06]  /*53d0*/  USHF.L.U32 UR4, UR4, 0x1f, URZ ;  /* 0x0000001f04047899 */ /* 0x000fcc00080006ff */
[----:B------:R-:W-:-:S04]  /*53e0*/  IMAD.U32 R2, RZ, RZ, UR4 ;  /* 0x00000004ff027e24 */ /* 0x000fc8000f8e00ff */
[----:B------:R-:W1:Y:S02]  /*53f0*/  SYNCS.PHASECHK.TRANS64.TRYWAIT P0, [UR10], R2 ;  /* 0x00000002ff0075a7 */ /* 0x000e64000800110a */
[----:B-1----:R-:W-:Y:S05]  /*5400*/  @!P0 BRA `(.L_x_12) ;  /* 0x0000000800ac8947 */ /* 0x002fea0003800000 */
.L_x_11:
[----:B------:R-:W-:Y:S01]  /*5410*/  BAR.SYNC.DEFER_BLOCKING 0x0 ;  /* 0x0000000000007b1d */ /* 0x000fe20000010000 */
[C---:B------:R-:W-:Y:S01]  /*5420*/  LOP3.LUT P0, RZ, R0.reuse, 0x7f, RZ, 0xc0, !PT ;  /* 0x0000007f00ff7812 */ /* 0x040fe2000780c0ff */
[C---:B------:R-:W-:Y:S02]  /*5430*/  IMAD.SHL.U32 R20, R0.reuse, 0x80, RZ ;  /* 0x0000008000147824 */ /* 0x040fe400078e00ff */
[C---:B------:R-:W-:Y:S02]  /*5440*/  IMAD.SHL.U32 R2, R0.reuse, 0x10, RZ ;  /* 0x0000001000027824 */ /* 0x040fe400078e00ff */
[----:B------:R-:W-:Y:S01]  /*5450*/  IMAD.SHL.U32 R3, R0, 0x8, RZ ;  /* 0x0000000800037824 */ /* 0x000fe200078e00ff */
[----:B------:R-:W-:Y:S01]  /*5460*/  LOP3.LUT R21, R20, 0x800, RZ, 0xc0, !PT ;  /* 0x0000080014157812 */ /* 0x000fe200078ec0ff */
[----:B------:R-:W1:Y:S01]  /*5470*/  LDC R29, c[0x0][0x3b8] ;  /* 0x0000ee00ff1d7b82 */ /* 0x000e620000000800 */
[----:B------:R-:W-:Y:S01]  /*5480*/  LOP3.LUT R0, R2, 0xf0, RZ, 0xc0, !PT ;  /* 0x000000f002007812 */ /* 0x000fe200078ec0ff */
[----:B------:R-:W2:Y:S01]  /*5490*/  LDCU UR4, c[0x0][0x3b4] ;  /* 0x00007680ff0477ac */ /* 0x000ea20008000800 */
[----:B------:R-:W-:-:S02]  /*54a0*/  LOP3.LUT R3, R3, 0x300, RZ, 0xc0, !PT ;  /* 0x0000030003037812 */ /* 0x000fc400078ec0ff */
[----:B------:R-:W-:-:S05]  /*54b0*/  IADD3 R0, PT, PT, R0, UR13, R21 ;  /* 0x0000000d00007c10 */ /* 0x000fca000fffe015 */
[----:B------:R-:W-:Y:S01]  /*54c0*/  IMAD.IADD R28, R3, 0x1, R0 ;  /* 0x00000001031c7824 */ /* 0x000fe200078e0200 */
[----:B------:R-:W3:Y:S02]  /*54d0*/  @!P0 SYNCS.CCTL.IV [UR13+0x6000] ;  /* 0x00600000ff0089b1 */ /* 0x000ee4000800000d */
[----:B---3--:R-:W-:Y:S01]  /*54e0*/  BAR.SYNC.DEFER_BLOCKING 0x0 ;  /* 0x0000000000007b1d */ /* 0x008fe20000010000 */
[----:B--2---:R-:W-:Y:S02]  /*54f0*/  IMAD R0, R97, UR4, RZ ;  /* 0x0000000461007c24 */ /* 0x004fe4000f8e02ff */
[----:B-1----:R-:W-:-:S03]  /*5500*/  IMAD R3, R96, R29, RZ ;  /* 0x0000001d60037224 */ /* 0x002fc600078e02ff */
[----:B------:R-:W-:Y:S01]  /*5510*/  LDTM.16dp32bit_t0_t15.x16 R4, tmem[UR9] ;  /* 0x00000009000479ee */ /* 0x000fe20008a00000 */
[----:B------:R-:W1:Y:S01]  /*5520*/  LDTM.16dp32bit_t16_t31.x16 R4, tmem[UR9+0x10] ;  /* 0x00001009000479ee */ /* 0x000e620008a20000 */
[----:B------:R-:W2:Y:S01]  /*5530*/  LDCU.128 UR8, c[0x0][0x390] ;  /* 0x00007200ff0877ac */ /* 0x000ea20008000c00 */
[----:B------:R-:W3:Y:S01]  /*5540*/  @!P0 SYNCS.CCTL.IV [UR13+0x6008] ;  /* 0x00600800ff0089b1 */ /* 0x000ee2000800000d */
[----:B------:R-:W-:Y:S01]  /*5550*/  NOP ;  /* 0x0000000000007918 */ /* 0x000fe20000000000 */
[----:B--2---:R-:W-:-:S04]  /*5560*/  ISETP.GE.AND P0, PT, R97, UR10, PT ;  /* 0x0000000a61007c0c */ /* 0x004fc8000bf06270 */
[----:B------:R-:W-:Y:S02]  /*5570*/  ISETP.LT.AND P3, PT, R96, UR11, !P0 ;  /* 0x0000000b60007c0c */ /* 0x000fe4000c761270 */
[----:B-1----:R-:W-:Y:S02]  /*5580*/  F2FP.F16.F32.PACK_AB R20, R6, R4 ;  /* 0x000000040614723e */ /* 0x002fe400000000ff */
[----:B------:R-:W-:Y:S02]  /*5590*/  F2FP.F16.F32.PACK_AB R24, R7, R5 ;  /* 0x000000050718723e */ /* 0x000fe400000000ff */
[----:B------:R-:W-:Y:S02]  /*55a0*/  F2FP.F16.F32.PACK_AB R21, R10, R8 ;  /* 0x000000080a15723e */ /* 0x000fe400000000ff */
[----:B------:R-:W-:Y:S02]  /*55b0*/  F2FP.F16.F32.PACK_AB R25, R11, R9 ;  /* 0x000000090b19723e */ /* 0x000fe400000000ff */
[----:B------:R-:W-:-:S02]  /*55c0*/  F2FP.F16.F32.PACK_AB R22, R14, R12 ;  /* 0x0000000c0e16723e */ /* 0x000fc400000000ff */
[----:B------:R-:W-:Y:S02]  /*55d0*/  F2FP.F16.F32.PACK_AB R23, R18, R16 ;  /* 0x000000101217723e */ /* 0x000fe400000000ff */
[----:B------:R-:W-:Y:S02]  /*55e0*/  F2FP.F16.F32.PACK_AB R26, R15, R13 ;  /* 0x0000000d0f1a723e */ /* 0x000fe400000000ff */
[----:B------:R-:W-:Y:S01]  /*55f0*/  F2FP.F16.F32.PACK_AB R27, R19, R17 ;  /* 0x00000011131b723e */ /* 0x000fe200000000ff */
[----:B---3--:R1:W-:Y:S01]  /*5600*/  STS.128 [R28], R20 ;  /* 0x000000141c007388 */ /* 0x0083e20000000c00 */
[----:B------:R-:W-:Y:S02]  /*5610*/  LOP3.LUT R9, R2, 0x7f0, RZ, 0xc0, !PT ;  /* 0x000007f002097812 */ /* 0x000fe400078ec0ff */
[----:B------:R-:W-:Y:S01]  /*5620*/  LEA R19, P1, R0, UR8, 0x1 ;  /* 0x0000000800137c11 */ /* 0x000fe2000f8208ff */
[----:B------:R-:W-:Y:S01]  /*5630*/  STS.128 [R28+0x400], R24 ;  /* 0x000400181c007388 */ /* 0x000fe20000000c00 */
[----:B------:R-:W-:Y:S01]  /*5640*/  BAR.SYNC.DEFER_BLOCKING 0x0 ;  /* 0x0000000000007b1d */ /* 0x000fe20000010000 */
[----:B------:R-:W-:-:S02]  /*5650*/  ISETP.LT.AND P6, PT, R116, UR11, !P0 ;  /* 0x0000000b74007c0c */ /* 0x000fc4000c7c1270 */
[----:B------:R-:W-:Y:S02]  /*5660*/  ISETP.LT.AND P5, PT, R118, UR11, !P0 ;  /* 0x0000000b76007c0c */ /* 0x000fe4000c7a1270 */
[----:B------:R-:W-:Y:S02]  /*5670*/  ISETP.LT.AND P2, PT, R120, UR11, !P0 ;  /* 0x0000000b78007c0c */ /* 0x000fe4000c741270 */
[----:B-1----:R-:W-:Y:S01]  /*5680*/  LEA.HI.X.SX32 R21, R0, UR9, 0x1, P1 ;  /* 0x0000000900157c11 */ /* 0x002fe200088f0eff */
[----:B------:R-:W-:Y:S01]  /*5690*/  IMAD R0, R29, 0x2, R3 ;  /* 0x000000021d007824 */ /* 0x000fe200078e0203 */
[----:B------:R-:W-:-:S03]  /*56a0*/  LEA R2, P1, R3, R19, 0x1 ;  /* 0x0000001303027211 */ /* 0x000fc600078208ff */
[----:B------:R-:W-:Y:S01]  /*56b0*/  IMAD R8, R29, 0x2, R0 ;  /* 0x000000021d087824 */ /* 0x000fe200078e0200 */
[----:B------:R-:W-:Y:S02]  /*56c0*/  LEA.HI.X.SX32 R3, R3, R21, 0x1, P1 ;  /* 0x0000001503037211 */ /* 0x000fe400008f0eff */
[----:B------:R-:W-:Y:S02]  /*56d0*/  LEA R12, P4, R0, R19, 0x1 ;  /* 0x00000013000c7211 */ /* 0x000fe400078808ff */
[----:B------:R-:W-:Y:S02]  /*56e0*/  ISETP.LT.AND P1, PT, R122, UR11, !P0 ;  /* 0x0000000b7a007c0c */ /* 0x000fe4000c721270 */
[----:B------:R-:W-:Y:S01]  /*56f0*/  LEA.HI.X.SX32 R13, R0, R21, 0x1, P4 ;  /* 0x00000015000d7211 */ /* 0x000fe200020f0eff */
[----:B------:R-:W-:Y:S01]  /*5700*/  IMAD R0, R29, 0x2, R8 ;  /* 0x000000021d007824 */ /* 0x000fe200078e0208 */
[----:B------:R-:W-:Y:S01]  /*5710*/  ISETP.LT.AND P4, PT, R124, UR11, !P0 ;  /* 0x0000000b7c007c0c */ /* 0x000fe2000c781270 */
[----:B------:R-:W1:Y:S04]  /*5720*/  LDS.128 R4, [R9+UR13] ;  /* 0x0000000d09047984 */ /* 0x000e680008000c00 */
[----:B-1----:R1:W-:Y:S01]  /*5730*/  @P3 STG.E.U16 desc[UR22][R2.64], R4 ;  /* 0x0000000402003986 */ /* 0x0023e2000c101516 */
[----:B------:R-:W-:-:S02]  /*5740*/  LEA R14, P3, R8, R19, 0x1 ;  /* 0x00000013080e7211 */ /* 0x000fc400078608ff */
[----:B------:R-:W-:Y:S02]  /*5750*/  PRMT R17, R4, 0x7632, R17 ;  /* 0x0000763204117816 */ /* 0x000fe40000000011 */
[----:B------:R-:W-:Y:S02]  /*5760*/  LEA.HI.X.SX32 R15, R8, R21, 0x1, P3 ;  /* 0x00000015080f7211 */ /* 0x000fe400018f0eff */
[----:B------:R-:W2:Y:S01]  /*5770*/  LDS.128 R8, [R9+UR13+0x800] ;  /* 0x0008000d09087984 */ /* 0x000ea20008000c00 */
[----:B------:R-:W-:-:S03]  /*5780*/  ISETP.LT.AND P3, PT, R126, UR11, !P0 ;  /* 0x0000000b7e007c0c */ /* 0x000fc6000c761270 */
[----:B------:R3:W-:Y:S01]  /*5790*/  @P6 STG.E.U16 desc[UR22][R12.64], R17 ;  /* 0x000000110c006986 */ /* 0x0007e2000c101516 */
[----:B-1----:R-:W-:Y:S01]  /*57a0*/  IMAD R3, R29, 0x2, R0 ;  /* 0x000000021d037824 */ /* 0x002fe200078e0200 */
[CC--:B------:R-:W-:Y:S02]  /*57b0*/  LEA R16, P6, R0.reuse, R19.reuse, 0x1 ;  /* 0x0000001300107211 */ /* 0x0c0fe400078c08ff */
[----:B------:R1:W-:Y:S02]  /*57c0*/  @P5 STG.E.U16 desc[UR22][R14.64], R5 ;  /* 0x000000050e005986 */ /* 0x0003e4000c101516 */
[----:B------:R-:W-:Y:S02]  /*57d0*/  LEA R2, P5, R3, R19, 0x1 ;  /* 0x0000001303027211 */ /* 0x000fe400078a08ff */
[-C--:B---3--:R-:W-:Y:S01]  /*57e0*/  LEA.HI.X.SX32 R17, R0, R21.reuse, 0x1, P6 ;  /* 0x0000001500117211 */ /* 0x088fe200030f0eff */
[----:B------:R-:W-:Y:S01]  /*57f0*/  IMAD R0, R29, 0x2, R3 ;  /* 0x000000021d007824 */ /* 0x000fe200078e0203 */
[----:B------:R-:W-:-:S02]  /*5800*/  LEA.HI.X.SX32 R3, R3, R21, 0x1, P5 ;  /* 0x0000001503037211 */ /* 0x000fc400028f0eff */
[----:B-1----:R-:W-:Y:S01]  /*5810*/  PRMT R15, R5, 0x7632, R15 ;  /* 0x00007632050f7816 */ /* 0x002fe2000000000f */
[C---:B------:R-:W-:Y:S01]  /*5820*/  IMAD R13, R29.reuse, 0x2, R0 ;  /* 0x000000021d0d7824 */ /* 0x040fe200078e0200 */
[----:B------:R-:W-:Y:S02]  /*5830*/  LEA R4, P5, R0, R19, 0x1 ;  /* 0x0000001300047211 */ /* 0x000fe400078a08ff */
[----:B------:R-:W-:Y:S01]  /*5840*/  ISETP.LT.AND P6, PT, R128, UR11, !P0 ;  /* 0x0000000b80007c0c */ /* 0x000fe2000c7c1270 */
[----:B------:R1:W-:Y:S01]  /*5850*/  @P2 STG.E.U16 desc[UR22][R16.64], R15 ;  /* 0x0000000f10002986 */ /* 0x0003e2000c101516 */
[----:B------:R-:W-:Y:S01]  /*5860*/  LEA.HI.X.SX32 R5, R0, R21, 0x1, P5 ;  /* 0x0000001500057211 */ /* 0x000fe200028f0eff */
[----:B------:R-:W-:Y:S01]  /*5870*/  IMAD R0, R29, 0x2, R13 ;  /* 0x000000021d007824 */ /* 0x000fe200078e020d */
[----:B------:R-:W-:Y:S01]  /*5880*/  LEA R12, P5, R13, R19, 0x1 ;  /* 0x000000130d0c7211 */ /* 0x000fe200078a08ff */
[----:B------:R3:W-:Y:S01]  /*5890*/  @P1 STG.E.U16 desc[UR22][R2.64], R6 ;  /* 0x0000000602001986 */ /* 0x0007e2000c101516 */
[----:B------:R-:W-:-:S02]  /*58a0*/  ISETP.LT.AND P2, PT, R130, UR11, !P0 ;  /* 0x0000000b82007c0c */ /* 0x000fc4000c741270 */
[----:B------:R-:W-:Y:S02]  /*58b0*/  LEA.HI.X.SX32 R13, R13, R21, 0x1, P5 ;  /* 0x000000150d0d7211 */ /* 0x000fe400028f0eff */
[----:B------:R-:W-:Y:S02]  /*58c0*/  ISETP.LT.AND P1, PT, R131, UR11, !P0 ;  /* 0x0000000b83007c0c */ /* 0x000fe4000c721270 */
[----:B------:R-:W-:Y:S01]  /*58d0*/  ISETP.LT.AND P5, PT, R132, UR11, !P0 ;  /* 0x0000000b84007c0c */ /* 0x000fe2000c7a1270 */
[----:B-1----:R-:W-:Y:S01]  /*58e0*/  IMAD R16, R29, 0x2, R0 ;  /* 0x000000021d107824 */ /* 0x002fe200078e0200 */
[----:B---3--:R-:W-:-:S05]  /*58f0*/  PRMT R3, R6, 0x7632, R3 ;  /* 0x0000763206037816 */ /* 0x008fca0000000003 */
[----:B------:R1:W-:Y:S01]  /*5900*/  @P4 STG.E.U16 desc[UR22][R4.64], R3 ;  /* 0x0000000304004986 */ /* 0x0003e2000c101516 */
[----:B------:R-:W-:-:S03]  /*5910*/  LEA R14, P4, R0, R19, 0x1 ;  /* 0x00000013000e7211 */ /* 0x000fc600078808ff */
[----:B------:R2:W-:Y:S01]  /*5920*/  @P3 STG.E.U16 desc[UR22][R12.64], R7 ;  /* 0x000000070c003986 */ /* 0x0005e2000c101516 */
[----:B------:R-:W-:Y:S01]  /*5930*/  LEA.HI.X.SX32 R15, R0, R21, 0x1, P4 ;  /* 0x00000015000f7211 */ /* 0x000fe200020f0eff */
[----:B------:R-:W-:Y:S01]  /*5940*/  IMAD R0, R29, 0x2, R16 ;  /* 0x000000021d007824 */ /* 0x000fe200078e0210 */
[C---:B------:R-:W-:Y:S02]  /*5950*/  LEA R2, P3, R16.reuse, R19, 0x1 ;  /* 0x0000001310027211 */ /* 0x040fe400078608ff */
[----:B------:R-:W-:Y:S01]  /*5960*/  ISETP.LT.AND P4, PT, R133, UR11, !P0 ;  /* 0x0000000b85007c0c */ /* 0x000fe2000c781270 */
[----:B------:R-:W-:Y:S01]  /*5970*/  IMAD R17, R29, 0x2, R0 ;  /* 0x000000021d117824 */ /* 0x000fe200078e0200 */
[----:B-1----:R-:W-:Y:S02]  /*5980*/  PRMT R5, R7, 0x7632, R5 ;  /* 0x0000763207057816 */ /* 0x002fe40000000005 */
[----:B------:R-:W-:Y:S02]  /*5990*/  LEA.HI.X.SX32 R3, R16, R21, 0x1, P3 ;  /* 0x0000001510037211 */ /* 0x000fe400018f0eff */
[----:B--2---:R-:W-:Y:S01]  /*59a0*/  PRMT R7, R8, 0x7632, R7 ;  /* 0x0000763208077816 */ /* 0x004fe20000000007 */
[----:B------:R1:W-:Y:S01]  /*59b0*/  @P6 STG.E.U16 desc[UR22][R14.64], R5 ;  /* 0x000000050e006986 */ /* 0x0003e2000c101516 */
[----:B------:R-:W-:-:S02]  /*59c0*/  LEA R4, P6, R0, R19, 0x1 ;  /* 0x0000001300047211 */ /* 0x000fc400078c08ff */
[----:B------:R-:W-:Y:S01]  /*59d0*/  ISETP.LT.AND P3, PT, R135, UR11, !P0 ;  /* 0x0000000b87007c0c */ /* 0x000fe2000c761270 */
[----:B------:R2:W-:Y:S01]  /*59e0*/  @P2 STG.E.U16 desc[UR22][R2.64], R8 ;  /* 0x0000000802002986 */ /* 0x0005e2000c101516 */
[----:B-1----:R-:W-:Y:S01]  /*59f0*/  LEA.HI.X.SX32 R5, R0, R21, 0x1, P6 ;  /* 0x0000001500057211 */ /* 0x002fe200030f0eff */
[----:B------:R-:W-:Y:S01]  /*5a00*/  IMAD R0, R29, 0x2, R17 ;  /* 0x000000021d007824 */ /* 0x000fe200078e0211 */
[----:B--2---:R-:W-:-:S03]  /*5a10*/  PRMT R8, R9, 0x7632, R8 ;  /* 0x0000763209087816 */ /* 0x004fc60000000008 */
[----:B------:R-:W-:Y:S01]  /*5a20*/  IMAD R16, R29, 0x2, R0 ;  /* 0x000000021d107824 */ /* 0x000fe200078e0200 */
[----:B------:R1:W-:Y:S01]  /*5a30*/  @P1 STG.E.U16 desc[UR22][R4.64], R7 ;  /* 0x0000000704001986 */ /* 0x0003e2000c101516 */
[-C--:B------:R-:W-:Y:S02]  /*5a40*/  LEA R6, P1, R17, R19.reuse, 0x1 ;  /* 0x0000001311067211 */ /* 0x080fe400078208ff */
[----:B------:R-:W-:Y:S01]  /*5a50*/  IMAD R18, R29, 0x2, R16 ;  /* 0x000000021d127824 */ /* 0x000fe200078e0210 */
[-C--:B------:R-:W-:Y:S02]  /*5a60*/  LEA R12, P2, R0, R19.reuse, 0x1 ;  /* 0x00000013000c7211 */ /* 0x080fe400078408ff */
[----:B------:R-:W-:Y:S02]  /*5a70*/  LEA R14, P6, R16, R19, 0x1 ;  /* 0x00000013100e7211 */ /* 0x000fe400078c08ff */
[-C--:B------:R-:W-:Y:S02]  /*5a80*/  LEA.HI.X.SX32 R13, R0, R21.reuse, 0x1, P2 ;  /* 0x00000015000d7211 */ /* 0x080fe400010f0eff */
[----:B------:R-:W-:-:S02]  /*5a90*/  LEA.HI.X.SX32 R15, R16, R21, 0x1, P6 ;  /* 0x00000015100f7211 */ /* 0x000fc400030f0eff */
[----:B-1----:R-:W-:Y:S01]  /*5aa0*/  LEA.HI.X.SX32 R7, R17, R21, 0x1, P1 ;  /* 0x0000001511077211 */ /* 0x002fe200008f0eff */
[C---:B------:R-:W-:Y:S01]  /*5ab0*/  IMAD R17, R29.reuse, 0x2, R18 ;  /* 0x000000021d117824 */ /* 0x040fe200078e0212 */
[-C--:B------:R-:W-:Y:S02]  /*5ac0*/  LEA R2, P1, R18, R19.reuse, 0x1 ;  /* 0x0000001312027211 */ /* 0x080fe400078208ff */
[----:B------:R-:W-:Y:S01]  /*5ad0*/  ISETP.LT.AND P2, PT, R136, UR11, !P0 ;  /* 0x0000000b88007c0c */ /* 0x000fe2000c741270 */
[----:B------:R-:W-:Y:S01]  /*5ae0*/  IMAD R0, R29, 0x2, R17 ;  /* 0x000000021d007824 */ /* 0x000fe200078e0211 */
[----:B------:R-:W-:Y:S01]  /*5af0*/  LEA R16, P6, R17, R19, 0x1 ;  /* 0x0000001311107211 */ /* 0x000fe200078c08ff */
[----:B------:R1:W-:Y:S01]  /*5b00*/  @P5 STG.E.U16 desc[UR22][R6.64], R9 ;  /* 0x0000000906005986 */ /* 0x0003e2000c101516 */
[-C--:B------:R-:W-:Y:S02]  /*5b10*/  LEA.HI.X.SX32 R3, R18, R21.reuse, 0x1, P1 ;  /* 0x0000001512037211 */ /* 0x080fe400008f0eff */
[----:B------:R-:W-:Y:S01]  /*5b20*/  ISETP.LT.AND P1, PT, R137, UR11, !P0 ;  /* 0x0000000b89007c0c */ /* 0x000fe2000c721270 */
[----:B------:R2:W-:Y:S01]  /*5b30*/  @P4 STG.E.U16 desc[UR22][R12.64], R8 ;  /* 0x000000080c004986 */ /* 0x0005e2000c101516 */
[----:B------:R-:W-:-:S02]  /*5b40*/  LEA.HI.X.SX32 R17, R17, R21, 0x1, P6 ;  /* 0x0000001511117211 */ /* 0x000fc400030f0eff */
[----:B------:R-:W-:Y:S01]  /*5b50*/  ISETP.LT.AND P0, PT, R134, UR11, !P0 ;  /* 0x0000000b86007c0c */ /* 0x000fe2000c701270 */
[----:B------:R2:W-:Y:S01]  /*5b60*/  @P3 STG.E.U16 desc[UR22][R14.64], R10 ;  /* 0x0000000a0e003986 */ /* 0x0005e2000c101516 */
[C---:B------:R-:W-:Y:S02]  /*5b70*/  LEA R4, P6, R0.reuse, R19, 0x1 ;  /* 0x0000001300047211 */ /* 0x040fe400078c08ff */
[----:B-1----:R-:W-:Y:S02]  /*5b80*/  PRMT R7, R11, 0x7632, R7 ;  /* 0x000076320b077816 */ /* 0x002fe40000000007 */
[----:B------:R-:W-:Y:S02]  /*5b90*/  LEA.HI.X.SX32 R5, R0, R21, 0x1, P6 ;  /* 0x0000001500057211 */ /* 0x000fe400030f0eff */
[----:B------:R-:W-:-:S05]  /*5ba0*/  PRMT R0, R10, 0x7632, R0 ;  /* 0x000076320a007816 */ /* 0x000fca0000000000 */
[----:B------:R2:W-:Y:S04]  /*5bb0*/  @P2 STG.E.U16 desc[UR22][R2.64], R0 ;  /* 0x0000000002002986 */ /* 0x0005e8000c101516 */
[----:B------:R2:W-:Y:S04]  /*5bc0*/  @P1 STG.E.U16 desc[UR22][R16.64], R11 ;  /* 0x0000000b10001986 */ /* 0x0005e8000c101516 */
[----:B------:R2:W-:Y:S01]  /*5bd0*/  @P0 STG.E.U16 desc[UR22][R4.64], R7 ;  /* 0x0000000704000986 */ /* 0x0005e2000c101516 */
[----:B------:R-:W-:Y:S06]  /*5be0*/  BAR.SYNC.DEFER_BLOCKING 0x0 ;  /* 0x0000000000007b1d */ /* 0x000fec0000010000 */
[----:B------:R-:W-:Y:S05]  /*5bf0*/  BRA.U UP0, `(.L_x_13) ;  /* 0x00000001009c7547 */ /* 0x000fea000b800000 */
[----:B------:R-:W1:Y:S01]  /*5c00*/  S2UR UR5, SR_CgaCtaId ;  /* 0x00000000000579c3 */ /* 0x000e620000008800 */
[----:B------:R-:W-:Y:S01]  /*5c10*/  NOP ;  /* 0x0000000000007918 */ /* 0x000fe20000000000 */
[----:B------:R-:W-:Y:S01]  /*5c20*/  UMOV UR4, 0x50 ;  /* 0x0000005000047882 */ /* 0x000fe20000000000 */
[----:B--2---:R-:W-:Y:S02]  /*5c30*/  IMAD.U32 R0, RZ, RZ, UR12 ;  /* 0x0000000cff007e24 */ /* 0x004fe4000f8e00ff */
[----:B------:R-:W-:-:S03]  /*5c40*/  IMAD.MOV.U32 R3, RZ, RZ, 0x1 ;  /* 0x00000001ff037424 */ /* 0x000fc600078e00ff */
[----:B------:R-:W-:-:S04]  /*5c50*/  LOP3.LUT R0, R0, 0xffff, RZ, 0xc0, !PT ;  /* 0x0000ffff00007812 */ /* 0x000fc800078ec0ff */
[----:B------:R-:W-:-:S05]  /*5c60*/  SHF.R.U32.HI R0, RZ, 0x5, R0 ;  /* 0x00000005ff007819 */ /* 0x000fca0000011600 */
[----:B------:R-:W-:Y:S01]  /*5c70*/  VIADD R2, R0, 0x10 ;  /* 0x0000001000027836 */ /* 0x000fe20000000000 */
[----:B------:R-:W-:Y:S01]  /*5c80*/  SHF.L.U32 R0, R3, R0, RZ ;  /* 0x0000000003007219 */ /* 0x000fe200000006ff */
[----:B01----:R-:W-:-:S03]  /*5c90*/  ULEA UR6, UR5, UR4, 0x18 ;  /* 0x0000000405067291 */ /* 0x003fc6000f8ec0ff */
[----:B------:R-:W-:-:S04]  /*5ca0*/  SHF.L.U32 R3, R3, R2, RZ ;  /* 0x0000000203037219 */ /* 0x000fc800000006ff */
[----:B------:R-:W-:Y:S02]  /*5cb0*/  LOP3.LUT R0, R3, R0, RZ, 0xfc, !PT ;  /* 0x0000000003007212 */ /* 0x000fe400078efcff */
[----:B------:R-:W0:Y:S02]  /*5cc0*/  LDS R5, [UR6] ;  /* 0x00000006ff057984 */ /* 0x000e240008000800 */
[C---:B------:R-:W-:Y:S02]  /*5cd0*/  LOP3.LUT R2, R0.reuse, 0xffff, RZ, 0xc0, !PT ;  /* 0x0000ffff00027812 */ /* 0x040fe400078ec0ff */
[----:B0-----:R-:W-:-:S04]  /*5ce0*/  LOP3.LUT R3, R0, 0xffff, R5, 0x80, !PT ;  /* 0x0000ffff00037812 */ /* 0x001fc800078e8005 */
[----:B------:R-:W-:-:S13]  /*5cf0*/  ISETP.NE.AND P0, PT, R3, R2, PT ;  /* 0x000000020300720c */ /* 0x000fda0003f05270 */
[----:B------:R-:W-:Y:S05]  /*5d00*/  @P0 BRA `(.L_x_14) ;  /* 0x0000000000500947 */ /* 0x000fea0003800000 */
[----:B------:R-:W-:Y:S02]  /*5d10*/  SHF.R.U32.HI R5, RZ, 0x10, R5 ;  /* 0x00000010ff057819 */ /* 0x000fe40000011605 */
[----:B------:R-:W-:-:S04]  /*5d20*/  SHF.R.U32.HI R2, RZ, 0x10, R0 ;  /* 0x00000010ff027819 */ /* 0x000fc80000011600 */
[----:B------:R-:W-:-:S04]  /*5d30*/  LOP3.LUT R5, R5, R2, RZ, 0xc0, !PT ;  /* 0x0000000205057212 */ /* 0x000fc800078ec0ff */
[----:B------:R-:W-:-:S13]  /*5d40*/  ISETP.NE.AND P0, PT, R5, R2, PT ;  /* 0x000000020500720c */ /* 0x000fda0003f05270 */
[----:B------:R-:W-:Y:S05]  /*5d50*/  @P0 BRA `(.L_x_15) ;  /* 0x0000000000300947 */ /* 0x000fea0003800000 */
[----:B------:R-:W-:Y:S01]  /*5d60*/  R2UR UR4, R0 ;  /* 0x00000000000472ca */ /* 0x000fe200000e0000 */
[----:B------:R-:W-:Y:S01]  /*5d70*/  VOTEU.ANY UR5, UPT, PT ;  /* 0x0000000000057886 */ /* 0x000fe200038e0100 */
[----:B------:R-:W0:Y:S01]  /*5d80*/  S2R R0, SR_LANEID ;  /* 0x0000000000007919 */ /* 0x000e220000000000 */
[----:B------:R-:W-:-:S10]  /*5d90*/  UFLO.U32 UR5, UR5 ;  /* 0x00000005000572bd */ /* 0x000fd400080e0000 */
[----:B------:R-:W-:-:S06]  /*5da0*/  ULOP3.LUT UR4, URZ, UR4, URZ, 0x33, !UPT ;  /* 0x00000004ff047292 */ /* 0x000fcc000f8e33ff */
[----:B------:R-:W-:-:S04]  /*5db0*/  IMAD.U32 R2, RZ, RZ, UR4 ;  /* 0x00000004ff027e24 */ /* 0x000fc8000f8e00ff */
[----:B------:R-:W1:Y:S02]  /*5dc0*/  REDUX UR7, R2 ;  /* 0x00000000020773c4 */ /* 0x000e640000000000 */
[----:B------:R3:W-:Y:S01]  /*5dd0*/  UTCATOMSWS.AND URZ, UR4 ;  /* 0x0000000400ff79e3 */ /* 0x0007e20008000000 */
[----:B0-----:R-:W-:Y:S01]  /*5de0*/  ISETP.EQ.U32.AND P0, PT, R0, UR5, PT ;  /* 0x0000000500007c0c */ /* 0x001fe2000bf02070 */
[----:B-1----:R-:W-:-:S12]  /*5df0*/  IMAD.U32 R0, RZ, RZ, UR7 ;  /* 0x00000007ff007e24 */ /* 0x002fd8000f8e00ff */
[----:B------:R3:W-:Y:S01]  /*5e00*/  @P0 ATOMS.AND RZ, [UR6], R0 ;  /* 0x00000000ffff098c */ /* 0x0007e2000a800006 */
[----:B------:R-:W-:Y:S05]  /*5e10*/  BRA `(.L_x_13) ;  /* 0x0000000000147947 */ /* 0x000fea0003800000 */
.L_x_15:
[----:B------:R-:W-:-:S07]  /*5e20*/  MOV R2, 0x5e40 ;  /* 0x00005e4000027802 */ /* 0x000fce0000000f00 */
[----:B------:R-:W-:Y:S05]  /*5e30*/  CALL.REL.NOINC `($__internal_0_$__cuda_sm10x_tcgen05_guardrail_trap_col_being_dealloced_not_returned_by_alloc) ;  /* 0x00000000002c7944 */ /* 0x000fea0003c00000 */
[----:B------:R-:W-:Y:S05]  /*5e40*/  BRA `(.L_x_13) ;  /* 0x0000000000087947 */ /* 0x000fea0003800000 */
.L_x_14:
[----:B------:R-:W-:-:S07]  /*5e50*/  MOV R2, 0x5e70 ;  /* 0x00005e7000027802 */ /* 0x000fce0000000f00 */
[----:B------:R-:W-:Y:S05]  /*5e60*/  CALL.REL.NOINC `($__internal_2_$__cuda_sm10x_tcgen05_guardrail_trap_unallocated_columns_being_dealloced) ;  /* 0x0000000000387944 */ /* 0x000fea0003c00000 */
.L_x_13:
[----:B------:R-:W-:Y:S01]  /*5e70*/  NOP ;  /* 0x0000000000007918 */ /* 0x000fe20000000000 */
[----:B0--3--:R-:W-:Y:S05]  /*5e80*/  EXIT ;  /* 0x000000000000794d */ /* 0x009fea0003800000 */
.L_x_8:
[----:B------:R-:W0:Y:S02]  /*5e90*/  SYNCS.PHASECHK.TRANS64.TRYWAIT P6, [UR10], R114 ;  /* 0x00000072ff0075a7 */ /* 0x000e2400080c110a */
[----:B0-----:R-:W-:Y:S05]  /*5ea0*/  @!P6 BRA `(.L_x_8) ;  /* 0xfffffffc00f8e947 */ /* 0x001fea000383ffff */
[----:B------:R-:W-:Y:S05]  /*5eb0*/  BRA `(.L_x_16) ;  /* 0xffffffe000ec7947 */ /* 0x000fea000383ffff */
.L_x_12:
[----:B------:R-:W1:Y:S02]  /*5ec0*/  SYNCS.PHASECHK.TRANS64.TRYWAIT P0, [UR10], R2 ;  /* 0x00000002ff0075a7 */ /* 0x000e64000800110a */
[----:B-1----:R-:W-:Y:S05]  /*5ed0*/  @!P0 BRA `(.L_x_12) ;  /* 0xfffffffc00f88947 */ /* 0x002fea000383ffff */
[----:B------:R-:W-:Y:S05]  /*5ee0*/  BRA `(.L_x_11) ;  /* 0xfffffff400487947 */ /* 0x000fea000383ffff */
        .weak           $__internal_0_$__cuda_sm10x_tcgen05_guardrail_trap_col_being_dealloced_not_returned_by_alloc
        .type           $__internal_0_$__cuda_sm10x_tcgen05_guardrail_trap_col_being_dealloced_not_returned_by_alloc,@function
        .size           $__internal_0_$__cuda_sm10x_tcgen05_guardrail_trap_col_being_dealloced_not_returned_by_alloc,($__internal_1_$__cuda_sm10x_tcgen05_guardrail_trap_phase_invalid_during_alloc - $__internal_0_$__cuda_sm10x_tcgen05_guardrail_trap_col_being_dealloced_not_returned_by_alloc)
$__internal_0_$__cuda_sm10x_tcgen05_guardrail_trap_col_being_dealloced_not_returned_by_alloc:
[----:B------:R-:W-:Y:S05]  /*5ef0*/  BPT.TRAP 0x1 ;  /* 0x000000040000795c */ /* 0x000fea0000300000 */
[----:B------:R-:W-:-:S04]  /*5f00*/  IMAD.MOV.U32 R3, RZ, RZ, 0x0 ;  /* 0x00000000ff037424 */ /* 0x000fc800078e00ff */
[----:B------:R-:W-:Y:S05]  /*5f10*/  RET.REL.NODEC R2 `(matmul_kernel) ;  /* 0xffffffa002387950 */ /* 0x000fea0003c3ffff */
        .weak           $__internal_1_$__cuda_sm10x_tcgen05_guardrail_trap_phase_invalid_during_alloc
        .type           $__internal_1_$__cuda_sm10x_tcgen05_guardrail_trap_phase_invalid_during_alloc,@function
        .size           $__internal_1_$__cuda_sm10x_tcgen05_guardrail_trap_phase_invalid_during_alloc,($__internal_2_$__cuda_sm10x_tcgen05_guardrail_trap_unallocated_columns_being_dealloced - $__internal_1_$__cuda_sm10x_tcgen05_guardrail_trap_phase_invalid_during_alloc)
$__internal_1_$__cuda_sm10x_tcgen05_guardrail_trap_phase_invalid_during_alloc:
[----:B------:R-:W-:Y:S05]  /*5f20*/  BPT.TRAP 0x1 ;  /* 0x000000040000795c */ /* 0x000fea0000300000 */
[----:B------:R-:W-:-:S04]  /*5f30*/  IMAD.MOV.U32 R3, RZ, RZ, 0x0 ;  /* 0x00000000ff037424 */ /* 0x000fc800078e00ff */
[----:B------:R-:W-:Y:S05]  /*5f40*/  RET.REL.NODEC R2 `(matmul_kernel) ;  /* 0xffffffa0022c7950 */ /* 0x000fea0003c3ffff */
        .weak           $__internal_2_$__cuda_sm10x_tcgen05_guardrail_trap_unallocated_columns_being_dealloced
        .type           $__internal_2_$__cuda_sm10x_tcgen05_guardrail_trap_unallocated_columns_being_dealloced,@function
        .size           $__internal_2_$__cuda_sm10x_tcgen05_guardrail_trap_unallocated_columns_being_dealloced,(.L_x_20 - $__internal_2_$__cuda_sm10x_tcgen05_guardrail_trap_unallocated_columns_being_dealloced)
$__internal_2_$__cuda_sm10x_tcgen05_guardrail_trap_unallocated_columns_being_dealloced:
[----:B------:R-:W-:Y:S05]  /*5f50*/  BPT.TRAP 0x1 ;  /* 0x000000040000795c */ /* 0x000fea0000300000 */
[----:B------:R-:W-:-:S04]  /*5f60*/  IMAD.MOV.U32 R3, RZ, RZ, 0x0 ;  /* 0x00000000ff037424 */ /* 0x000fc800078e00ff */
[----:B------:R-:W-:Y:S05]  /*5f70*/  RET.REL.NODEC R2 `(matmul_kernel) ;  /* 0xffffffa002207950 */ /* 0x000fea0003c3ffff */
.L_x_17:
[----:B------:R-:W-:-:S00]  /*5f80*/  BRA `(.L_x_17) ;  /* 0xfffffffc00fc7947 */ /* 0x000fc0000383ffff */
[----:B------:R-:W-:-:S00]  /*5f90*/  NOP ;  /* 0x0000000000007918 */ /* 0x000fc00000000000 */
        /* <DEDUP_REMOVED lines=14> */
.L_x_20:


//--------------------- .nv.shared.matmul_kernel  --------------------------
	.section	.nv.shared.matmul_kernel,"aw",@nobits
	.sectionflags	@""
	.align	16
	.zero		1024


//--------------------- .nv.shared.reserved.0     --------------------------
	.section	.nv.shared.reserved.0,"aw",@nobits
	.align	8
	.weak		__nv_reservedSMEM_offset_0_alias
	.size		__nv_reservedSMEM_offset_0_alias, 0, 64
	.other		__nv_reservedSMEM_offset_0_alias,@"STO_CUDA_RESERVED_SHARED STV_DEFAULT"
__nv_reservedSMEM_offset_0_alias:
	.zero		0
.nv.shared.reserved.0:
	.zero		64
	.weak		__nv_reservedSMEM_allocation_phase
	.type		__nv_reservedSMEM_allocation_phase,@object
	.size		__nv_reservedSMEM_allocation_phase,(.L_0 - __nv_reservedSMEM_allocation_phase)
__nv_reservedSMEM_allocation_phase:
	.zero		1
.L_0:
	.zero		7
	.weak		__nv_reservedSMEM_devtool_atexit_pc
	.type		__nv_reservedSMEM_devtool_atexit_pc,@object
	.size		__nv_reservedSMEM_devtool_atexit_pc,(__nv_reservedSMEM_allocation_mask - __nv_reservedSMEM_devtool_atexit_pc)
__nv_reservedSMEM_devtool_atexit_pc:
	.zero		8
	.weak		__nv_reservedSMEM_allocation_mask
	.type		__nv_reservedSMEM_allocation_mask,@object
	.size		__nv_reservedSMEM_allocation_mask,(.L_2 - __nv_reservedSMEM_allocation_mask)
__nv_reservedSMEM_allocation_mask:
	.zero		4
.L_2:


//--------------------- .nv.constant0.matmul_kernel --------------------------
	.section	.nv.constant0.matmul_kernel,"a",@progbits
	.sectionflags	@""
	.align	4
.nv.constant0.matmul_kernel:
	.zero		976


//--------------------- SYMBOLS --------------------------

	.type		.nv.reservedSmem.offset0,@object
	.size		.nv.reservedSmem.offset0,0x4
	.type		.nv.reservedSmem.cap,@object
	.size		.nv.reservedSmem.cap,0x4
